//
// Generated by NVIDIA NVVM Compiler
//
// Compiler Build ID: CL-36424714
// Cuda compilation tools, release 13.0, V13.0.88
// Based on NVVM 20.0.0
//

.version 9.0
.target sm_100
.address_size 64

	// .globl	_Z27bruteforce_kernel_multi_gpuP6ResultPiyyiPhS1_
.global .align 4 .b8 precalc_xorwow_matrix[102400];
.global .align 4 .b8 precalc_xorwow_offset_matrix[102400];
.global .align 4 .b8 mrg32k3aM1[2304];
.global .align 4 .b8 mrg32k3aM2[2304];
.global .align 4 .b8 mrg32k3aM1SubSeq[2016];
.global .align 4 .b8 mrg32k3aM2SubSeq[2016];
.global .align 4 .b8 mrg32k3aM1Seq[2304];
.global .align 4 .b8 mrg32k3aM2Seq[2304];
.const .align 8 .b8 __cr_lgamma_table[72];
.const .align 1 .b8 d_secp256k1_n[32] = {255, 255, 255, 255, 255, 255, 255, 255, 255, 255, 255, 255, 255, 255, 255, 254, 186, 174, 220, 230, 175, 72, 160, 59, 191, 210, 94, 140, 208, 54, 65, 65};
.const .align 1 .b8 d_target_hashes[20000];
.const .align 4 .u32 d_num_targets;
// _ZZ27bruteforce_kernel_multi_gpuP6ResultPiyyiPhS1_E9s_targets has been demoted

.visible .entry _Z27bruteforce_kernel_multi_gpuP6ResultPiyyiPhS1_(
	.param .u64 .ptr .align 1 _Z27bruteforce_kernel_multi_gpuP6ResultPiyyiPhS1__param_0,
	.param .u64 .ptr .align 1 _Z27bruteforce_kernel_multi_gpuP6ResultPiyyiPhS1__param_1,
	.param .u64 _Z27bruteforce_kernel_multi_gpuP6ResultPiyyiPhS1__param_2,
	.param .u64 _Z27bruteforce_kernel_multi_gpuP6ResultPiyyiPhS1__param_3,
	.param .u32 _Z27bruteforce_kernel_multi_gpuP6ResultPiyyiPhS1__param_4,
	.param .u64 .ptr .align 1 _Z27bruteforce_kernel_multi_gpuP6ResultPiyyiPhS1__param_5,
	.param .u64 .ptr .align 1 _Z27bruteforce_kernel_multi_gpuP6ResultPiyyiPhS1__param_6
)
{
	.reg .pred 	%p<116>;
	.reg .b16 	%rs<1635>;
	.reg .b32 	%r<421>;
	.reg .b64 	%rd<55>;
	// demoted variable
	.shared .align 1 .b8 _ZZ27bruteforce_kernel_multi_gpuP6ResultPiyyiPhS1_E9s_targets[5120];
	ld.param.u64 	%rd9, [_Z27bruteforce_kernel_multi_gpuP6ResultPiyyiPhS1__param_2];
	ld.param.u32 	%r79, [_Z27bruteforce_kernel_multi_gpuP6ResultPiyyiPhS1__param_4];
	ld.param.u64 	%rd11, [_Z27bruteforce_kernel_multi_gpuP6ResultPiyyiPhS1__param_5];
	ld.param.u64 	%rd12, [_Z27bruteforce_kernel_multi_gpuP6ResultPiyyiPhS1__param_6];
	cvta.to.global.u64 	%rd1, %rd11;
	cvta.to.global.u64 	%rd2, %rd12;
	mov.u32 	%r1, %ctaid.x;
	mov.u32 	%r2, %ntid.x;
	mov.u32 	%r3, %tid.x;
	mad.lo.s32 	%r4, %r1, %r2, %r3;
	ld.const.u32 	%r80, [d_num_targets];
	min.s32 	%r6, %r80, 256;
	mul.lo.s32 	%r7, %r6, 20;
	setp.ge.s32 	%p1, %r3, %r7;
	@%p1 bra 	$L__BB0_7;
	add.s32 	%r81, %r3, %r2;
	max.u32 	%r82, %r7, %r81;
	setp.lt.u32 	%p2, %r81, %r7;
	selp.u32 	%r83, 1, 0, %p2;
	add.s32 	%r84, %r81, %r83;
	sub.s32 	%r85, %r82, %r84;
	div.u32 	%r86, %r85, %r2;
	add.s32 	%r8, %r86, %r83;
	and.b32  	%r87, %r8, 3;
	setp.eq.s32 	%p3, %r87, 3;
	mov.u32 	%r403, %r3;
	@%p3 bra 	$L__BB0_4;
	cvt.u64.u32 	%rd13, %r3;
	mov.u64 	%rd14, d_target_hashes;
	add.s64 	%rd54, %rd14, %rd13;
	add.s32 	%r88, %r8, 1;
	and.b32  	%r89, %r88, 3;
	neg.s32 	%r401, %r89;
	cvt.u64.u32 	%rd15, %r2;
	mov.u32 	%r403, %r3;
$L__BB0_3:
	.pragma "nounroll";
	ld.const.u8 	%rs121, [%rd54];
	mov.u32 	%r90, _ZZ27bruteforce_kernel_multi_gpuP6ResultPiyyiPhS1_E9s_targets;
	add.s32 	%r91, %r90, %r403;
	st.shared.u8 	[%r91], %rs121;
	add.s32 	%r403, %r403, %r2;
	add.s64 	%rd54, %rd54, %rd15;
	add.s32 	%r401, %r401, 1;
	setp.ne.s32 	%p4, %r401, 0;
	@%p4 bra 	$L__BB0_3;
$L__BB0_4:
	setp.lt.u32 	%p5, %r8, 3;
	@%p5 bra 	$L__BB0_7;
	mov.u64 	%rd17, d_target_hashes;
	mov.u32 	%r96, _ZZ27bruteforce_kernel_multi_gpuP6ResultPiyyiPhS1_E9s_targets;
$L__BB0_6:
	mul.hi.u32 	%r92, %r403, -858993459;
	shr.u32 	%r93, %r92, 4;
	mul.lo.s32 	%r94, %r93, 20;
	sub.s32 	%r95, %r403, %r94;
	mul.wide.u32 	%rd16, %r93, 20;
	add.s64 	%rd18, %rd17, %rd16;
	cvt.u64.u32 	%rd19, %r95;
	add.s64 	%rd20, %rd18, %rd19;
	ld.const.u8 	%rs122, [%rd20];
	add.s32 	%r97, %r96, %r94;
	add.s32 	%r98, %r97, %r95;
	st.shared.u8 	[%r98], %rs122;
	add.s32 	%r99, %r403, %r2;
	mul.hi.u32 	%r100, %r99, -858993459;
	shr.u32 	%r101, %r100, 4;
	mul.lo.s32 	%r102, %r101, 20;
	sub.s32 	%r103, %r99, %r102;
	mul.wide.u32 	%rd21, %r101, 20;
	add.s64 	%rd22, %rd17, %rd21;
	cvt.u64.u32 	%rd23, %r103;
	add.s64 	%rd24, %rd22, %rd23;
	ld.const.u8 	%rs123, [%rd24];
	add.s32 	%r104, %r96, %r102;
	add.s32 	%r105, %r104, %r103;
	st.shared.u8 	[%r105], %rs123;
	add.s32 	%r106, %r99, %r2;
	mul.hi.u32 	%r107, %r106, -858993459;
	shr.u32 	%r108, %r107, 4;
	mul.lo.s32 	%r109, %r108, 20;
	sub.s32 	%r110, %r106, %r109;
	mul.wide.u32 	%rd25, %r108, 20;
	add.s64 	%rd26, %rd17, %rd25;
	cvt.u64.u32 	%rd27, %r110;
	add.s64 	%rd28, %rd26, %rd27;
	ld.const.u8 	%rs124, [%rd28];
	add.s32 	%r111, %r96, %r109;
	add.s32 	%r112, %r111, %r110;
	st.shared.u8 	[%r112], %rs124;
	add.s32 	%r113, %r106, %r2;
	mul.hi.u32 	%r114, %r113, -858993459;
	shr.u32 	%r115, %r114, 4;
	mul.lo.s32 	%r116, %r115, 20;
	sub.s32 	%r117, %r113, %r116;
	mul.wide.u32 	%rd29, %r115, 20;
	add.s64 	%rd30, %rd17, %rd29;
	cvt.u64.u32 	%rd31, %r117;
	add.s64 	%rd32, %rd30, %rd31;
	ld.const.u8 	%rs125, [%rd32];
	add.s32 	%r118, %r96, %r116;
	add.s32 	%r119, %r118, %r117;
	st.shared.u8 	[%r119], %rs125;
	add.s32 	%r403, %r113, %r2;
	setp.lt.s32 	%p6, %r403, %r7;
	@%p6 bra 	$L__BB0_6;
$L__BB0_7:
	ld.param.u64 	%rd52, [_Z27bruteforce_kernel_multi_gpuP6ResultPiyyiPhS1__param_3];
	bar.sync 	0;
	cvt.s64.s32 	%rd6, %r4;
	add.s64 	%rd33, %rd9, %rd6;
	mad.lo.s64 	%rd34, %rd52, 1234567, %rd33;
	mul.lo.s32 	%r120, %r79, 987654321;
	cvt.s64.s32 	%rd35, %r120;
	add.s64 	%rd36, %rd34, %rd35;
	cvt.u32.u64 	%r121, %rd36;
	xor.b32  	%r122, %r121, -1429050551;
	mul.lo.s32 	%r17, %r122, 1099087573;
	{ .reg .b32 tmp; mov.b64 {tmp, %r123}, %rd36; }
	xor.b32  	%r18, %r123, -136515619;
	mul.lo.s32 	%r19, %r18, -1703105765;
	add.s32 	%r407, %r17, 123456789;
	xor.b32  	%r408, %r17, 362436069;
	add.s32 	%r409, %r19, 521288629;
	xor.b32  	%r410, %r19, 88675123;
	add.s32 	%r411, %r17, 5783321;
	cvt.u16.u64 	%rs1, %rd52;
	shr.u64 	%rd37, %rd52, 8;
	cvt.u16.u64 	%rs2, %rd37;
	or.b32  	%r25, %r3, %r1;
	setp.gt.s32 	%p7, %r80, 0;
	@%p7 bra 	$L__BB0_13;
	mul.lo.s32 	%r126, %r18, 1703105765;
	sub.s32 	%r127, %r17, %r126;
	add.s32 	%r413, %r127, 6977678;
	mov.b32 	%r415, 6977678;
	mov.b32 	%r414, -128;
$L__BB0_9:
	add.s32 	%r128, %r414, 128;
	shr.u32 	%r129, %r407, 2;
	xor.b32  	%r130, %r129, %r407;
	shl.b32 	%r131, %r411, 4;
	shl.b32 	%r132, %r130, 1;
	xor.b32  	%r133, %r131, %r132;
	xor.b32  	%r134, %r133, %r411;
	xor.b32  	%r67, %r134, %r130;
	shr.u32 	%r135, %r408, 2;
	xor.b32  	%r136, %r135, %r408;
	shl.b32 	%r137, %r67, 4;
	shl.b32 	%r138, %r136, 1;
	xor.b32  	%r139, %r137, %r138;
	xor.b32  	%r140, %r139, %r67;
	xor.b32  	%r68, %r140, %r136;
	shr.u32 	%r141, %r409, 2;
	xor.b32  	%r142, %r141, %r409;
	shl.b32 	%r143, %r68, 4;
	shl.b32 	%r144, %r142, 1;
	xor.b32  	%r145, %r143, %r144;
	xor.b32  	%r146, %r145, %r68;
	xor.b32  	%r69, %r146, %r142;
	shr.u32 	%r147, %r410, 2;
	xor.b32  	%r148, %r147, %r410;
	shl.b32 	%r149, %r69, 4;
	shl.b32 	%r150, %r148, 1;
	xor.b32  	%r151, %r149, %r150;
	xor.b32  	%r152, %r151, %r69;
	xor.b32  	%r407, %r152, %r148;
	shr.u32 	%r153, %r411, 2;
	xor.b32  	%r154, %r153, %r411;
	shl.b32 	%r155, %r407, 4;
	shl.b32 	%r156, %r154, 1;
	xor.b32  	%r157, %r155, %r156;
	xor.b32  	%r158, %r157, %r407;
	xor.b32  	%r408, %r158, %r154;
	shr.u32 	%r159, %r67, 2;
	xor.b32  	%r160, %r159, %r67;
	shl.b32 	%r161, %r408, 4;
	shl.b32 	%r162, %r160, 1;
	xor.b32  	%r163, %r161, %r162;
	xor.b32  	%r164, %r163, %r408;
	xor.b32  	%r409, %r164, %r160;
	shr.u32 	%r165, %r68, 2;
	xor.b32  	%r166, %r165, %r68;
	shl.b32 	%r167, %r409, 4;
	shl.b32 	%r168, %r166, 1;
	xor.b32  	%r169, %r167, %r168;
	xor.b32  	%r170, %r169, %r409;
	xor.b32  	%r410, %r170, %r166;
	shr.u32 	%r171, %r69, 2;
	xor.b32  	%r172, %r171, %r69;
	shl.b32 	%r173, %r410, 4;
	shl.b32 	%r174, %r172, 1;
	xor.b32  	%r175, %r173, %r174;
	xor.b32  	%r176, %r175, %r410;
	xor.b32  	%r411, %r176, %r172;
	or.b32  	%r177, %r25, %r128;
	setp.ne.s32 	%p8, %r177, 0;
	@%p8 bra 	$L__BB0_12;
	atom.global.add.u32 	%r75, [%rd2], 1;
	setp.gt.s32 	%p9, %r75, 9;
	@%p9 bra 	$L__BB0_12;
	add.s32 	%r178, %r413, %r68;
	add.s32 	%r179, %r178, 362437;
	shl.b32 	%r180, %r75, 5;
	cvt.s64.s32 	%rd38, %r180;
	add.s64 	%rd39, %rd1, %rd38;
	and.b32  	%r181, %r4, 16777215;
	add.s32 	%r182, %r67, %r413;
	xor.b32  	%r183, %r181, %r182;
	shr.u32 	%r184, %r182, 24;
	st.global.u8 	[%rd39+3], %r184;
	shr.u32 	%r185, %r183, 16;
	st.global.u8 	[%rd39+2], %r185;
	shr.u32 	%r186, %r183, 8;
	st.global.u8 	[%rd39+1], %r186;
	st.global.u8 	[%rd39], %r183;
	and.b32  	%r187, %r179, -16777216;
	shl.b32 	%r188, %r79, 16;
	xor.b32  	%r189, %r179, %r188;
	and.b32  	%r190, %r189, 16711680;
	or.b32  	%r191, %r187, %r190;
	cvt.u16.u32 	%rs126, %r179;
	shr.u16 	%rs127, %rs126, 8;
	xor.b16  	%rs128, %rs127, %rs2;
	and.b16  	%rs129, %rs128, 255;
	mul.wide.u16 	%r192, %rs129, 256;
	or.b32  	%r193, %r191, %r192;
	xor.b16  	%rs130, %rs126, %rs1;
	cvt.u32.u16 	%r194, %rs130;
	or.b32  	%r195, %r192, %r194;
	shr.u32 	%r196, %r192, 8;
	st.global.u8 	[%rd39+5], %r196;
	st.global.u8 	[%rd39+4], %r195;
	shr.u32 	%r197, %r193, 24;
	st.global.u8 	[%rd39+7], %r197;
	shr.u32 	%r198, %r193, 16;
	st.global.u8 	[%rd39+6], %r198;
	add.s32 	%r199, %r413, %r69;
	add.s32 	%r200, %r199, 724874;
	shr.u32 	%r201, %r200, 24;
	st.global.u8 	[%rd39+11], %r201;
	shr.u32 	%r202, %r200, 16;
	st.global.u8 	[%rd39+10], %r202;
	shr.u32 	%r203, %r200, 8;
	st.global.u8 	[%rd39+9], %r203;
	st.global.u8 	[%rd39+8], %r200;
	add.s32 	%r204, %r413, %r407;
	add.s32 	%r205, %r204, 1087311;
	shr.u32 	%r206, %r205, 24;
	st.global.u8 	[%rd39+15], %r206;
	shr.u32 	%r207, %r205, 16;
	st.global.u8 	[%rd39+14], %r207;
	shr.u32 	%r208, %r205, 8;
	st.global.u8 	[%rd39+13], %r208;
	st.global.u8 	[%rd39+12], %r205;
	add.s32 	%r209, %r413, %r408;
	add.s32 	%r210, %r209, 1449748;
	shr.u32 	%r211, %r210, 24;
	st.global.u8 	[%rd39+19], %r211;
	shr.u32 	%r212, %r210, 16;
	st.global.u8 	[%rd39+18], %r212;
	shr.u32 	%r213, %r210, 8;
	st.global.u8 	[%rd39+17], %r213;
	st.global.u8 	[%rd39+16], %r210;
	add.s32 	%r214, %r413, %r409;
	add.s32 	%r215, %r214, 1812185;
	shr.u32 	%r216, %r215, 24;
	st.global.u8 	[%rd39+23], %r216;
	shr.u32 	%r217, %r215, 16;
	st.global.u8 	[%rd39+22], %r217;
	shr.u32 	%r218, %r215, 8;
	st.global.u8 	[%rd39+21], %r218;
	st.global.u8 	[%rd39+20], %r215;
	add.s32 	%r219, %r413, %r410;
	add.s32 	%r220, %r219, 2174622;
	shr.u32 	%r221, %r220, 24;
	st.global.u8 	[%rd39+27], %r221;
	shr.u32 	%r222, %r220, 16;
	st.global.u8 	[%rd39+26], %r222;
	shr.u32 	%r223, %r220, 8;
	st.global.u8 	[%rd39+25], %r223;
	st.global.u8 	[%rd39+24], %r220;
	add.s32 	%r224, %r413, %r411;
	add.s32 	%r225, %r224, 2537059;
	shr.u32 	%r226, %r225, 24;
	st.global.u8 	[%rd39+31], %r226;
	shr.u32 	%r227, %r225, 16;
	st.global.u8 	[%rd39+30], %r227;
	shr.u32 	%r228, %r225, 8;
	st.global.u8 	[%rd39+29], %r228;
	st.global.u8 	[%rd39+28], %r225;
$L__BB0_12:
	add.s32 	%r415, %r415, 2899496;
	add.s32 	%r414, %r414, 1;
	add.s32 	%r413, %r413, 2899496;
	setp.ne.s32 	%p10, %r415, 378113166;
	@%p10 bra 	$L__BB0_9;
	bra.uni 	$L__BB0_104;
$L__BB0_13:
	ld.const.u8 	%rs3, [d_secp256k1_n+31];
	ld.const.u8 	%rs4, [d_secp256k1_n+30];
	ld.const.u8 	%rs5, [d_secp256k1_n+29];
	ld.const.u8 	%rs6, [d_secp256k1_n+28];
	ld.const.u8 	%rs7, [d_secp256k1_n+27];
	ld.const.u8 	%rs8, [d_secp256k1_n+26];
	ld.const.u8 	%rs9, [d_secp256k1_n+25];
	ld.const.u8 	%rs10, [d_secp256k1_n+24];
	ld.const.u8 	%rs11, [d_secp256k1_n+23];
	ld.const.u8 	%rs12, [d_secp256k1_n+22];
	ld.const.u8 	%rs13, [d_secp256k1_n+21];
	ld.const.u8 	%rs14, [d_secp256k1_n+20];
	ld.const.u8 	%rs15, [d_secp256k1_n+19];
	ld.const.u8 	%rs16, [d_secp256k1_n+18];
	ld.const.u8 	%rs17, [d_secp256k1_n+17];
	ld.const.u8 	%rs18, [d_secp256k1_n+16];
	ld.const.u8 	%rs19, [d_secp256k1_n+15];
	ld.const.u8 	%rs20, [d_secp256k1_n+14];
	ld.const.u8 	%rs21, [d_secp256k1_n+13];
	ld.const.u8 	%rs22, [d_secp256k1_n+12];
	ld.const.u8 	%rs23, [d_secp256k1_n+11];
	ld.const.u8 	%rs24, [d_secp256k1_n+10];
	ld.const.u8 	%rs25, [d_secp256k1_n+9];
	ld.const.u8 	%rs26, [d_secp256k1_n+8];
	ld.const.u8 	%rs27, [d_secp256k1_n+7];
	ld.const.u8 	%rs28, [d_secp256k1_n+6];
	ld.const.u8 	%rs29, [d_secp256k1_n+5];
	ld.const.u8 	%rs30, [d_secp256k1_n+4];
	ld.const.u8 	%rs31, [d_secp256k1_n+3];
	ld.const.u8 	%rs32, [d_secp256k1_n+2];
	ld.const.u8 	%rs33, [d_secp256k1_n+1];
	add.s32 	%r230, %r17, %r19;
	add.s32 	%r406, %r230, 6615241;
	mov.b32 	%r405, 0;
$L__BB0_14:
	shr.u32 	%r231, %r407, 2;
	xor.b32  	%r232, %r231, %r407;
	shl.b32 	%r233, %r411, 4;
	shl.b32 	%r234, %r232, 1;
	xor.b32  	%r235, %r233, %r234;
	xor.b32  	%r236, %r235, %r411;
	xor.b32  	%r237, %r236, %r232;
	add.s32 	%r238, %r406, %r237;
	add.s32 	%r35, %r238, 362437;
	shr.u32 	%r239, %r35, 24;
	shr.u32 	%r240, %r408, 2;
	xor.b32  	%r241, %r240, %r408;
	shl.b32 	%r242, %r237, 4;
	shl.b32 	%r243, %r241, 1;
	xor.b32  	%r244, %r242, %r243;
	xor.b32  	%r245, %r244, %r237;
	xor.b32  	%r246, %r245, %r241;
	add.s32 	%r247, %r406, %r246;
	add.s32 	%r36, %r247, 724874;
	cvt.u16.u32 	%rs34, %r36;
	shr.u32 	%r248, %r36, 8;
	cvt.u16.u32 	%rs35, %r248;
	shr.u32 	%r249, %r36, 16;
	shr.u32 	%r250, %r36, 24;
	cvt.u16.u32 	%rs36, %r250;
	shr.u32 	%r251, %r409, 2;
	xor.b32  	%r252, %r251, %r409;
	shl.b32 	%r253, %r246, 4;
	shl.b32 	%r254, %r252, 1;
	xor.b32  	%r255, %r253, %r254;
	xor.b32  	%r256, %r255, %r246;
	xor.b32  	%r257, %r256, %r252;
	add.s32 	%r258, %r406, %r257;
	add.s32 	%r37, %r258, 1087311;
	cvt.u16.u32 	%rs37, %r37;
	shr.u32 	%r259, %r37, 8;
	cvt.u16.u32 	%rs38, %r259;
	{ .reg .b16 tmp; mov.b32 {tmp, %rs39}, %r37; }
	shr.u32 	%r260, %r37, 24;
	cvt.u16.u32 	%rs40, %r260;
	shr.u32 	%r261, %r410, 2;
	xor.b32  	%r262, %r261, %r410;
	shl.b32 	%r263, %r257, 4;
	shl.b32 	%r264, %r262, 1;
	xor.b32  	%r265, %r263, %r264;
	xor.b32  	%r266, %r265, %r257;
	xor.b32  	%r407, %r266, %r262;
	add.s32 	%r267, %r406, %r407;
	add.s32 	%r39, %r267, 1449748;
	cvt.u16.u32 	%rs41, %r39;
	shr.u32 	%r268, %r39, 8;
	cvt.u16.u32 	%rs42, %r268;
	{ .reg .b16 tmp; mov.b32 {tmp, %rs43}, %r39; }
	shr.u32 	%r269, %r39, 24;
	cvt.u16.u32 	%rs44, %r269;
	shr.u32 	%r270, %r411, 2;
	xor.b32  	%r271, %r270, %r411;
	shl.b32 	%r272, %r407, 4;
	shl.b32 	%r273, %r271, 1;
	xor.b32  	%r274, %r272, %r273;
	xor.b32  	%r275, %r274, %r407;
	xor.b32  	%r408, %r275, %r271;
	add.s32 	%r276, %r406, %r408;
	add.s32 	%r41, %r276, 1812185;
	cvt.u16.u32 	%rs45, %r41;
	shr.u32 	%r277, %r41, 8;
	cvt.u16.u32 	%rs46, %r277;
	{ .reg .b16 tmp; mov.b32 {tmp, %rs47}, %r41; }
	shr.u32 	%r278, %r41, 24;
	cvt.u16.u32 	%rs48, %r278;
	shr.u32 	%r279, %r237, 2;
	xor.b32  	%r280, %r279, %r237;
	shl.b32 	%r281, %r408, 4;
	shl.b32 	%r282, %r280, 1;
	xor.b32  	%r283, %r281, %r282;
	xor.b32  	%r284, %r283, %r408;
	xor.b32  	%r409, %r284, %r280;
	add.s32 	%r285, %r406, %r409;
	add.s32 	%r43, %r285, 2174622;
	cvt.u16.u32 	%rs49, %r43;
	shr.u32 	%r286, %r43, 8;
	cvt.u16.u32 	%rs50, %r286;
	{ .reg .b16 tmp; mov.b32 {tmp, %rs51}, %r43; }
	shr.u32 	%r287, %r43, 24;
	cvt.u16.u32 	%rs52, %r287;
	shr.u32 	%r288, %r246, 2;
	xor.b32  	%r289, %r288, %r246;
	shl.b32 	%r290, %r409, 4;
	shl.b32 	%r291, %r289, 1;
	xor.b32  	%r292, %r290, %r291;
	xor.b32  	%r293, %r292, %r409;
	xor.b32  	%r410, %r293, %r289;
	add.s32 	%r294, %r406, %r410;
	add.s32 	%r45, %r294, 2537059;
	cvt.u16.u32 	%rs53, %r45;
	shr.u32 	%r295, %r45, 8;
	cvt.u16.u32 	%rs54, %r295;
	{ .reg .b16 tmp; mov.b32 {tmp, %rs55}, %r45; }
	shr.u32 	%r296, %r45, 24;
	cvt.u16.u32 	%rs56, %r296;
	shr.u32 	%r297, %r257, 2;
	xor.b32  	%r298, %r297, %r257;
	shl.b32 	%r299, %r410, 4;
	shl.b32 	%r300, %r298, 1;
	xor.b32  	%r301, %r299, %r300;
	xor.b32  	%r302, %r301, %r410;
	xor.b32  	%r411, %r302, %r298;
	add.s32 	%r406, %r406, 2899496;
	add.s32 	%r48, %r411, %r406;
	xor.b32  	%r49, %r35, %r4;
	cvt.u16.u32 	%rs57, %r49;
	shr.u32 	%r303, %r49, 8;
	cvt.u16.u32 	%rs58, %r303;
	{ .reg .b16 tmp; mov.b32 {tmp, %rs59}, %r49; }
	xor.b32  	%r50, %r239, %r405;
	cvt.u16.u32 	%rs60, %r50;
	xor.b16  	%rs61, %rs34, %rs1;
	xor.b16  	%rs62, %rs35, %rs2;
	xor.b32  	%r51, %r249, %r79;
	cvt.u16.u32 	%rs63, %r51;
	or.b32  	%r304, %r25, %r405;
	setp.ne.s32 	%p11, %r304, 0;
	@%p11 bra 	$L__BB0_17;
	atom.global.add.u32 	%r52, [%rd2], 1;
	setp.gt.s32 	%p12, %r52, 9;
	@%p12 bra 	$L__BB0_17;
	shl.b32 	%r305, %r52, 5;
	cvt.s64.s32 	%rd40, %r305;
	add.s64 	%rd41, %rd1, %rd40;
	and.b32  	%r306, %r4, 16777215;
	xor.b32  	%r307, %r306, %r35;
	st.global.u8 	[%rd41+3], %r239;
	shr.u32 	%r309, %r307, 16;
	st.global.u8 	[%rd41+2], %r309;
	shr.u32 	%r310, %r307, 8;
	st.global.u8 	[%rd41+1], %r310;
	st.global.u8 	[%rd41], %r307;
	and.b32  	%r311, %r36, -16777216;
	shl.b32 	%r312, %r51, 16;
	and.b32  	%r313, %r312, 16711680;
	or.b32  	%r314, %r311, %r313;
	and.b16  	%rs131, %rs62, 255;
	mul.wide.u16 	%r315, %rs131, 256;
	or.b32  	%r316, %r314, %r315;
	cvt.u32.u16 	%r317, %rs61;
	or.b32  	%r318, %r315, %r317;
	shr.u32 	%r319, %r315, 8;
	st.global.u8 	[%rd41+5], %r319;
	st.global.u8 	[%rd41+4], %r318;
	shr.u32 	%r320, %r316, 24;
	st.global.u8 	[%rd41+7], %r320;
	shr.u32 	%r321, %r316, 16;
	st.global.u8 	[%rd41+6], %r321;
	st.global.u8 	[%rd41+11], %r260;
	shr.u32 	%r323, %r37, 16;
	st.global.u8 	[%rd41+10], %r323;
	st.global.u8 	[%rd41+9], %r259;
	st.global.u8 	[%rd41+8], %r37;
	st.global.u8 	[%rd41+15], %r269;
	shr.u32 	%r326, %r39, 16;
	st.global.u8 	[%rd41+14], %r326;
	st.global.u8 	[%rd41+13], %r268;
	st.global.u8 	[%rd41+12], %r39;
	st.global.u8 	[%rd41+19], %r278;
	shr.u32 	%r329, %r41, 16;
	st.global.u8 	[%rd41+18], %r329;
	st.global.u8 	[%rd41+17], %r277;
	st.global.u8 	[%rd41+16], %r41;
	st.global.u8 	[%rd41+23], %r287;
	shr.u32 	%r332, %r43, 16;
	st.global.u8 	[%rd41+22], %r332;
	st.global.u8 	[%rd41+21], %r286;
	st.global.u8 	[%rd41+20], %r43;
	st.global.u8 	[%rd41+27], %r296;
	shr.u32 	%r335, %r45, 16;
	st.global.u8 	[%rd41+26], %r335;
	st.global.u8 	[%rd41+25], %r295;
	st.global.u8 	[%rd41+24], %r45;
	shr.u32 	%r337, %r48, 24;
	st.global.u8 	[%rd41+31], %r337;
	shr.u32 	%r338, %r48, 16;
	st.global.u8 	[%rd41+30], %r338;
	shr.u32 	%r339, %r48, 8;
	st.global.u8 	[%rd41+29], %r339;
	st.global.u8 	[%rd41+28], %r48;
$L__BB0_17:
	or.b16  	%rs132, %rs57, %rs58;
	or.b16  	%rs133, %rs59, %rs60;
	or.b16  	%rs134, %rs132, %rs133;
	and.b16  	%rs135, %rs134, 255;
	and.b16  	%rs136, %rs1, 255;
	and.b16  	%rs137, %rs34, 255;
	setp.eq.s16 	%p13, %rs137, %rs136;
	and.b16  	%rs138, %rs2, 255;
	and.b16  	%rs139, %rs35, 255;
	setp.eq.s16 	%p14, %rs139, %rs138;
	and.b16  	%rs140, %rs63, 255;
	setp.eq.s16 	%p15, %rs140, 0;
	setp.lt.u32 	%p16, %r36, 16777216;
	or.b16  	%rs141, %rs38, %rs39;
	or.b16  	%rs142, %rs37, %rs141;
	and.b16  	%rs143, %rs142, 255;
	setp.lt.u32 	%p17, %r37, 16777216;
	or.b16  	%rs144, %rs42, %rs43;
	or.b16  	%rs145, %rs41, %rs144;
	and.b16  	%rs146, %rs145, 255;
	setp.lt.u32 	%p18, %r39, 16777216;
	or.b16  	%rs147, %rs46, %rs47;
	or.b16  	%rs148, %rs45, %rs147;
	and.b16  	%rs149, %rs148, 255;
	setp.lt.u32 	%p19, %r41, 16777216;
	or.b16  	%rs150, %rs50, %rs51;
	or.b16  	%rs151, %rs49, %rs150;
	and.b16  	%rs152, %rs151, 255;
	setp.lt.u32 	%p20, %r43, 16777216;
	or.b16  	%rs153, %rs54, %rs55;
	or.b16  	%rs154, %rs53, %rs153;
	and.b16  	%rs155, %rs154, 255;
	setp.lt.u32 	%p21, %r45, 16777216;
	setp.eq.s32 	%p22, %r48, 0;
	selp.b32 	%r340, 16777216, %r48, %p22;
	selp.b32 	%r341, %r340, %r48, %p21;
	setp.eq.s16 	%p23, %rs155, 0;
	selp.b32 	%r342, %r341, %r48, %p23;
	selp.b32 	%r343, %r342, %r48, %p20;
	setp.eq.s16 	%p24, %rs152, 0;
	selp.b32 	%r344, %r343, %r48, %p24;
	selp.b32 	%r345, %r344, %r48, %p19;
	setp.eq.s16 	%p25, %rs149, 0;
	selp.b32 	%r346, %r345, %r48, %p25;
	selp.b32 	%r347, %r346, %r48, %p18;
	setp.eq.s16 	%p26, %rs146, 0;
	selp.b32 	%r348, %r347, %r48, %p26;
	selp.b32 	%r349, %r348, %r48, %p17;
	setp.eq.s16 	%p27, %rs143, 0;
	selp.b32 	%r350, %r349, %r48, %p27;
	selp.b32 	%r351, %r350, %r48, %p16;
	selp.b32 	%r352, %r351, %r48, %p15;
	selp.b32 	%r353, %r352, %r48, %p14;
	selp.b32 	%r354, %r353, %r48, %p13;
	setp.eq.s16 	%p28, %rs135, 0;
	selp.b32 	%r53, %r354, %r48, %p28;
	shr.u32 	%r355, %r53, 24;
	cvt.u16.u32 	%rs64, %r355;
	setp.gt.u16 	%p29, %rs3, %rs64;
	@%p29 bra 	$L__BB0_79;
	setp.lt.u16 	%p30, %rs3, %rs64;
	@%p30 bra 	$L__BB0_103;
	{ .reg .b16 tmp; mov.b32 {tmp, %rs65}, %r53; }
	and.b16  	%rs158, %rs65, 255;
	setp.gt.u16 	%p31, %rs4, %rs158;
	@%p31 bra 	$L__BB0_79;
	setp.lt.u16 	%p32, %rs4, %rs158;
	@%p32 bra 	$L__BB0_103;
	shr.u32 	%r356, %r53, 8;
	cvt.u16.u32 	%rs66, %r356;
	and.b16  	%rs162, %rs66, 255;
	setp.gt.u16 	%p33, %rs5, %rs162;
	@%p33 bra 	$L__BB0_79;
	setp.lt.u16 	%p34, %rs5, %rs162;
	@%p34 bra 	$L__BB0_103;
	cvt.u16.u32 	%rs67, %r53;
	and.b16  	%rs166, %rs67, 255;
	setp.gt.u16 	%p35, %rs6, %rs166;
	@%p35 bra 	$L__BB0_79;
	setp.lt.u16 	%p36, %rs6, %rs166;
	@%p36 bra 	$L__BB0_103;
	setp.gt.u16 	%p37, %rs7, %rs56;
	@%p37 bra 	$L__BB0_79;
	setp.lt.u16 	%p38, %rs7, %rs56;
	@%p38 bra 	$L__BB0_103;
	and.b16  	%rs172, %rs55, 255;
	setp.gt.u16 	%p39, %rs8, %rs172;
	@%p39 bra 	$L__BB0_79;
	setp.lt.u16 	%p40, %rs8, %rs172;
	@%p40 bra 	$L__BB0_103;
	and.b16  	%rs176, %rs54, 255;
	setp.gt.u16 	%p41, %rs9, %rs176;
	@%p41 bra 	$L__BB0_79;
	setp.lt.u16 	%p42, %rs9, %rs176;
	@%p42 bra 	$L__BB0_103;
	and.b16  	%rs180, %rs53, 255;
	setp.gt.u16 	%p43, %rs10, %rs180;
	@%p43 bra 	$L__BB0_79;
	setp.lt.u16 	%p44, %rs10, %rs180;
	@%p44 bra 	$L__BB0_103;
	setp.gt.u16 	%p45, %rs11, %rs52;
	@%p45 bra 	$L__BB0_79;
	setp.lt.u16 	%p46, %rs11, %rs52;
	@%p46 bra 	$L__BB0_103;
	and.b16  	%rs186, %rs51, 255;
	setp.gt.u16 	%p47, %rs12, %rs186;
	@%p47 bra 	$L__BB0_79;
	setp.lt.u16 	%p48, %rs12, %rs186;
	@%p48 bra 	$L__BB0_103;
	and.b16  	%rs190, %rs50, 255;
	setp.gt.u16 	%p49, %rs13, %rs190;
	@%p49 bra 	$L__BB0_79;
	setp.lt.u16 	%p50, %rs13, %rs190;
	@%p50 bra 	$L__BB0_103;
	and.b16  	%rs194, %rs49, 255;
	setp.gt.u16 	%p51, %rs14, %rs194;
	@%p51 bra 	$L__BB0_79;
	setp.lt.u16 	%p52, %rs14, %rs194;
	@%p52 bra 	$L__BB0_103;
	setp.gt.u16 	%p53, %rs15, %rs48;
	@%p53 bra 	$L__BB0_79;
	setp.lt.u16 	%p54, %rs15, %rs48;
	@%p54 bra 	$L__BB0_103;
	and.b16  	%rs200, %rs47, 255;
	setp.gt.u16 	%p55, %rs16, %rs200;
	@%p55 bra 	$L__BB0_79;
	setp.lt.u16 	%p56, %rs16, %rs200;
	@%p56 bra 	$L__BB0_103;
	and.b16  	%rs204, %rs46, 255;
	setp.gt.u16 	%p57, %rs17, %rs204;
	@%p57 bra 	$L__BB0_79;
	setp.lt.u16 	%p58, %rs17, %rs204;
	@%p58 bra 	$L__BB0_103;
	and.b16  	%rs208, %rs45, 255;
	setp.gt.u16 	%p59, %rs18, %rs208;
	@%p59 bra 	$L__BB0_79;
	setp.lt.u16 	%p60, %rs18, %rs208;
	@%p60 bra 	$L__BB0_103;
	setp.gt.u16 	%p61, %rs19, %rs44;
	@%p61 bra 	$L__BB0_79;
	setp.lt.u16 	%p62, %rs19, %rs44;
	@%p62 bra 	$L__BB0_103;
	and.b16  	%rs214, %rs43, 255;
	setp.gt.u16 	%p63, %rs20, %rs214;
	@%p63 bra 	$L__BB0_79;
	setp.lt.u16 	%p64, %rs20, %rs214;
	@%p64 bra 	$L__BB0_103;
	and.b16  	%rs218, %rs42, 255;
	setp.gt.u16 	%p65, %rs21, %rs218;
	@%p65 bra 	$L__BB0_79;
	setp.lt.u16 	%p66, %rs21, %rs218;
	@%p66 bra 	$L__BB0_103;
	and.b16  	%rs222, %rs41, 255;
	setp.gt.u16 	%p67, %rs22, %rs222;
	@%p67 bra 	$L__BB0_79;
	setp.lt.u16 	%p68, %rs22, %rs222;
	@%p68 bra 	$L__BB0_103;
	setp.gt.u16 	%p69, %rs23, %rs40;
	@%p69 bra 	$L__BB0_79;
	setp.lt.u16 	%p70, %rs23, %rs40;
	@%p70 bra 	$L__BB0_103;
	and.b16  	%rs228, %rs39, 255;
	setp.gt.u16 	%p71, %rs24, %rs228;
	@%p71 bra 	$L__BB0_79;
	setp.lt.u16 	%p72, %rs24, %rs228;
	@%p72 bra 	$L__BB0_103;
	and.b16  	%rs232, %rs38, 255;
	setp.gt.u16 	%p73, %rs25, %rs232;
	@%p73 bra 	$L__BB0_79;
	setp.lt.u16 	%p74, %rs25, %rs232;
	@%p74 bra 	$L__BB0_103;
	and.b16  	%rs236, %rs37, 255;
	setp.gt.u16 	%p75, %rs26, %rs236;
	@%p75 bra 	$L__BB0_79;
	setp.lt.u16 	%p76, %rs26, %rs236;
	@%p76 bra 	$L__BB0_103;
	setp.gt.u16 	%p77, %rs27, %rs36;
	@%p77 bra 	$L__BB0_79;
	setp.lt.u16 	%p78, %rs27, %rs36;
	@%p78 bra 	$L__BB0_103;
	setp.gt.u16 	%p79, %rs28, %rs140;
	@%p79 bra 	$L__BB0_79;
	setp.lt.u16 	%p80, %rs28, %rs140;
	@%p80 bra 	$L__BB0_103;
	and.b16  	%rs247, %rs62, 255;
	setp.lt.u16 	%p81, %rs247, %rs29;
	@%p81 bra 	$L__BB0_79;
	setp.gt.u16 	%p82, %rs247, %rs29;
	@%p82 bra 	$L__BB0_103;
	and.b16  	%rs251, %rs61, 255;
	setp.lt.u16 	%p83, %rs251, %rs30;
	@%p83 bra 	$L__BB0_79;
	setp.gt.u16 	%p84, %rs251, %rs30;
	@%p84 bra 	$L__BB0_103;
	and.b16  	%rs254, %rs60, 255;
	setp.gt.u16 	%p85, %rs31, %rs254;
	@%p85 bra 	$L__BB0_79;
	setp.lt.u16 	%p86, %rs31, %rs254;
	@%p86 bra 	$L__BB0_103;
	and.b16  	%rs258, %rs59, 255;
	setp.gt.u16 	%p87, %rs32, %rs258;
	@%p87 bra 	$L__BB0_79;
	setp.lt.u16 	%p88, %rs32, %rs258;
	@%p88 bra 	$L__BB0_103;
	and.b16  	%rs262, %rs58, 255;
	setp.gt.u16 	%p89, %rs33, %rs262;
	@%p89 bra 	$L__BB0_79;
	setp.lt.u16 	%p90, %rs33, %rs262;
	ld.const.u8 	%rs266, [d_secp256k1_n];
	and.b16  	%rs269, %rs57, 255;
	setp.lt.u16 	%p91, %rs266, %rs269;
	or.pred  	%p92, %p90, %p91;
	@%p92 bra 	$L__BB0_103;
$L__BB0_79:
	and.b16  	%rs270, %rs64, 1;
	or.b16  	%rs68, %rs270, 2;
	add.s32 	%r358, %r405, %r4;
	cvt.u16.u32 	%rs271, %r358;
	mul.lo.s16 	%rs272, %rs271, 7;
	cvt.u16.u32 	%rs273, %r49;
	xor.b16  	%rs69, %rs272, %rs273;
	add.s16 	%rs274, %rs272, 7;
	shr.u32 	%r359, %r49, 8;
	cvt.u16.u32 	%rs275, %r359;
	xor.b16  	%rs70, %rs274, %rs275;
	add.s16 	%rs276, %rs272, 14;
	{ .reg .b16 tmp; mov.b32 {tmp, %rs277}, %r49; }
	xor.b16  	%rs71, %rs276, %rs277;
	add.s16 	%rs278, %rs272, 21;
	cvt.u16.u32 	%rs279, %r50;
	xor.b16  	%rs72, %rs278, %rs279;
	add.s16 	%rs280, %rs272, 28;
	xor.b16  	%rs73, %rs61, %rs280;
	add.s16 	%rs281, %rs272, 35;
	xor.b16  	%rs74, %rs62, %rs281;
	add.s16 	%rs282, %rs272, 42;
	cvt.u16.u32 	%rs283, %r51;
	xor.b16  	%rs75, %rs282, %rs283;
	add.s16 	%rs284, %rs272, 49;
	shr.u32 	%r360, %r36, 24;
	cvt.u16.u32 	%rs285, %r360;
	xor.b16  	%rs76, %rs284, %rs285;
	add.s16 	%rs286, %rs272, 56;
	cvt.u16.u32 	%rs287, %r37;
	xor.b16  	%rs77, %rs286, %rs287;
	add.s16 	%rs288, %rs272, 63;
	shr.u32 	%r361, %r37, 8;
	cvt.u16.u32 	%rs289, %r361;
	xor.b16  	%rs78, %rs288, %rs289;
	add.s16 	%rs290, %rs272, 70;
	{ .reg .b16 tmp; mov.b32 {tmp, %rs291}, %r37; }
	xor.b16  	%rs79, %rs290, %rs291;
	add.s16 	%rs292, %rs272, 77;
	shr.u32 	%r362, %r37, 24;
	cvt.u16.u32 	%rs293, %r362;
	xor.b16  	%rs80, %rs292, %rs293;
	add.s16 	%rs294, %rs272, 84;
	cvt.u16.u32 	%rs295, %r39;
	xor.b16  	%rs81, %rs294, %rs295;
	add.s16 	%rs296, %rs272, 91;
	xor.b16  	%rs82, %rs296, %rs42;
	add.s16 	%rs297, %rs272, 98;
	xor.b16  	%rs83, %rs297, %rs43;
	add.s16 	%rs298, %rs272, 105;
	shr.u32 	%r363, %r39, 24;
	cvt.u16.u32 	%rs299, %r363;
	xor.b16  	%rs84, %rs298, %rs299;
	add.s16 	%rs300, %rs272, 112;
	cvt.u16.u32 	%rs301, %r41;
	xor.b16  	%rs85, %rs300, %rs301;
	add.s16 	%rs302, %rs272, 119;
	xor.b16  	%rs86, %rs302, %rs46;
	add.s16 	%rs303, %rs272, 126;
	xor.b16  	%rs87, %rs303, %rs47;
	add.s16 	%rs304, %rs272, -123;
	shr.u32 	%r364, %r41, 24;
	cvt.u16.u32 	%rs305, %r364;
	xor.b16  	%rs88, %rs304, %rs305;
	add.s16 	%rs306, %rs272, -116;
	cvt.u16.u32 	%rs307, %r43;
	xor.b16  	%rs89, %rs306, %rs307;
	add.s16 	%rs308, %rs272, -109;
	xor.b16  	%rs90, %rs308, %rs50;
	add.s16 	%rs309, %rs272, -102;
	xor.b16  	%rs91, %rs309, %rs51;
	add.s16 	%rs310, %rs272, -95;
	shr.u32 	%r365, %r43, 24;
	cvt.u16.u32 	%rs311, %r365;
	xor.b16  	%rs92, %rs310, %rs311;
	add.s16 	%rs312, %rs272, -88;
	cvt.u16.u32 	%rs313, %r45;
	xor.b16  	%rs93, %rs312, %rs313;
	add.s16 	%rs314, %rs272, -81;
	shr.u32 	%r366, %r45, 8;
	cvt.u16.u32 	%rs315, %r366;
	xor.b16  	%rs94, %rs314, %rs315;
	add.s16 	%rs316, %rs272, -74;
	{ .reg .b16 tmp; mov.b32 {tmp, %rs317}, %r45; }
	xor.b16  	%rs95, %rs316, %rs317;
	add.s16 	%rs318, %rs272, -67;
	shr.u32 	%r367, %r45, 24;
	cvt.u16.u32 	%rs319, %r367;
	xor.b16  	%rs96, %rs318, %rs319;
	cvt.u16.u32 	%rs320, %r53;
	add.s16 	%rs321, %rs272, -60;
	xor.b16  	%rs97, %rs321, %rs320;
	shr.u32 	%r368, %r53, 8;
	cvt.u16.u32 	%rs322, %r368;
	add.s16 	%rs323, %rs272, -53;
	xor.b16  	%rs98, %rs323, %rs322;
	{ .reg .b16 tmp; mov.b32 {tmp, %rs324}, %r53; }
	add.s16 	%rs325, %rs272, -46;
	xor.b16  	%rs99, %rs325, %rs324;
	add.s16 	%rs326, %rs272, -39;
	xor.b16  	%rs100, %rs326, %rs64;
	add.s16 	%rs327, %rs270, 19;
	xor.b16  	%rs328, %rs68, %rs69;
	add.s16 	%rs329, %rs69, 17;
	xor.b16  	%rs330, %rs328, %rs70;
	add.s16 	%rs331, %rs70, 17;
	xor.b16  	%rs332, %rs330, %rs71;
	add.s16 	%rs333, %rs71, 17;
	xor.b16  	%rs334, %rs332, %rs72;
	add.s16 	%rs335, %rs72, 17;
	xor.b16  	%rs336, %rs334, %rs73;
	add.s16 	%rs337, %rs73, 17;
	xor.b16  	%rs338, %rs336, %rs74;
	add.s16 	%rs339, %rs74, 17;
	xor.b16  	%rs340, %rs338, %rs75;
	add.s16 	%rs341, %rs75, 17;
	xor.b16  	%rs342, %rs340, %rs76;
	add.s16 	%rs343, %rs76, 17;
	xor.b16  	%rs344, %rs342, %rs77;
	add.s16 	%rs345, %rs77, 17;
	xor.b16  	%rs346, %rs344, %rs78;
	add.s16 	%rs347, %rs78, 17;
	xor.b16  	%rs348, %rs346, %rs79;
	add.s16 	%rs349, %rs79, 17;
	xor.b16  	%rs350, %rs348, %rs80;
	add.s16 	%rs351, %rs80, 17;
	xor.b16  	%rs352, %rs350, %rs81;
	add.s16 	%rs353, %rs81, 17;
	xor.b16  	%rs354, %rs352, %rs82;
	add.s16 	%rs355, %rs82, 17;
	xor.b16  	%rs356, %rs354, %rs83;
	add.s16 	%rs357, %rs83, 17;
	xor.b16  	%rs358, %rs356, %rs84;
	add.s16 	%rs359, %rs84, 17;
	xor.b16  	%rs360, %rs358, %rs85;
	add.s16 	%rs361, %rs85, 17;
	xor.b16  	%rs362, %rs360, %rs86;
	add.s16 	%rs363, %rs86, 17;
	xor.b16  	%rs364, %rs362, %rs87;
	add.s16 	%rs365, %rs87, 17;
	xor.b16  	%rs366, %rs364, %rs88;
	add.s16 	%rs367, %rs88, 17;
	xor.b16  	%rs368, %rs366, %rs89;
	add.s16 	%rs369, %rs89, 17;
	xor.b16  	%rs370, %rs368, %rs90;
	add.s16 	%rs371, %rs90, 17;
	xor.b16  	%rs372, %rs370, %rs91;
	add.s16 	%rs373, %rs91, 17;
	xor.b16  	%rs374, %rs372, %rs92;
	add.s16 	%rs375, %rs92, 17;
	xor.b16  	%rs376, %rs374, %rs93;
	add.s16 	%rs377, %rs93, 17;
	xor.b16  	%rs378, %rs376, %rs94;
	add.s16 	%rs379, %rs94, 17;
	xor.b16  	%rs380, %rs378, %rs95;
	add.s16 	%rs381, %rs95, 17;
	xor.b16  	%rs382, %rs380, %rs96;
	add.s16 	%rs383, %rs96, 17;
	xor.b16  	%rs384, %rs382, %rs97;
	add.s16 	%rs385, %rs97, 17;
	xor.b16  	%rs386, %rs384, %rs98;
	add.s16 	%rs387, %rs98, 17;
	xor.b16  	%rs388, %rs386, %rs99;
	add.s16 	%rs389, %rs99, 17;
	xor.b16  	%rs101, %rs388, %rs100;
	add.s16 	%rs390, %rs100, 17;
	or.b16  	%rs391, %rs270, 36;
	xor.b16  	%rs392, %rs327, %rs329;
	add.s16 	%rs393, %rs69, 34;
	xor.b16  	%rs394, %rs392, %rs331;
	add.s16 	%rs395, %rs70, 34;
	xor.b16  	%rs396, %rs394, %rs333;
	add.s16 	%rs397, %rs71, 34;
	xor.b16  	%rs398, %rs396, %rs335;
	add.s16 	%rs399, %rs72, 34;
	xor.b16  	%rs400, %rs398, %rs337;
	add.s16 	%rs401, %rs73, 34;
	xor.b16  	%rs402, %rs400, %rs339;
	add.s16 	%rs403, %rs74, 34;
	xor.b16  	%rs404, %rs402, %rs341;
	add.s16 	%rs405, %rs75, 34;
	xor.b16  	%rs406, %rs404, %rs343;
	add.s16 	%rs407, %rs76, 34;
	xor.b16  	%rs408, %rs406, %rs345;
	add.s16 	%rs409, %rs77, 34;
	xor.b16  	%rs410, %rs408, %rs347;
	add.s16 	%rs411, %rs78, 34;
	xor.b16  	%rs412, %rs410, %rs349;
	add.s16 	%rs413, %rs79, 34;
	xor.b16  	%rs414, %rs412, %rs351;
	add.s16 	%rs415, %rs80, 34;
	xor.b16  	%rs416, %rs414, %rs353;
	add.s16 	%rs417, %rs81, 34;
	xor.b16  	%rs418, %rs416, %rs355;
	add.s16 	%rs419, %rs82, 34;
	xor.b16  	%rs420, %rs418, %rs357;
	add.s16 	%rs421, %rs83, 34;
	xor.b16  	%rs422, %rs420, %rs359;
	add.s16 	%rs423, %rs84, 34;
	xor.b16  	%rs424, %rs422, %rs361;
	add.s16 	%rs425, %rs85, 34;
	xor.b16  	%rs426, %rs424, %rs363;
	add.s16 	%rs427, %rs86, 34;
	xor.b16  	%rs428, %rs426, %rs365;
	add.s16 	%rs429, %rs87, 34;
	xor.b16  	%rs430, %rs428, %rs367;
	add.s16 	%rs431, %rs88, 34;
	xor.b16  	%rs432, %rs430, %rs369;
	add.s16 	%rs433, %rs89, 34;
	xor.b16  	%rs434, %rs432, %rs371;
	add.s16 	%rs435, %rs90, 34;
	xor.b16  	%rs436, %rs434, %rs373;
	add.s16 	%rs437, %rs91, 34;
	xor.b16  	%rs438, %rs436, %rs375;
	add.s16 	%rs439, %rs92, 34;
	xor.b16  	%rs440, %rs438, %rs377;
	add.s16 	%rs441, %rs93, 34;
	xor.b16  	%rs442, %rs440, %rs379;
	add.s16 	%rs443, %rs94, 34;
	xor.b16  	%rs444, %rs442, %rs381;
	add.s16 	%rs445, %rs95, 34;
	xor.b16  	%rs446, %rs444, %rs383;
	add.s16 	%rs447, %rs96, 34;
	xor.b16  	%rs448, %rs446, %rs385;
	add.s16 	%rs449, %rs97, 34;
	xor.b16  	%rs450, %rs448, %rs387;
	add.s16 	%rs451, %rs98, 34;
	xor.b16  	%rs452, %rs450, %rs389;
	add.s16 	%rs453, %rs99, 34;
	xor.b16  	%rs454, %rs452, %rs390;
	add.s16 	%rs455, %rs100, 34;
	add.s16 	%rs102, %rs454, 13;
	add.s16 	%rs456, %rs270, 53;
	xor.b16  	%rs457, %rs391, %rs393;
	add.s16 	%rs458, %rs69, 51;
	xor.b16  	%rs459, %rs457, %rs395;
	add.s16 	%rs460, %rs70, 51;
	xor.b16  	%rs461, %rs459, %rs397;
	add.s16 	%rs462, %rs71, 51;
	xor.b16  	%rs463, %rs461, %rs399;
	add.s16 	%rs464, %rs72, 51;
	xor.b16  	%rs465, %rs463, %rs401;
	add.s16 	%rs466, %rs73, 51;
	xor.b16  	%rs467, %rs465, %rs403;
	add.s16 	%rs468, %rs74, 51;
	xor.b16  	%rs469, %rs467, %rs405;
	add.s16 	%rs470, %rs75, 51;
	xor.b16  	%rs471, %rs469, %rs407;
	add.s16 	%rs472, %rs76, 51;
	xor.b16  	%rs473, %rs471, %rs409;
	add.s16 	%rs474, %rs77, 51;
	xor.b16  	%rs475, %rs473, %rs411;
	add.s16 	%rs476, %rs78, 51;
	xor.b16  	%rs477, %rs475, %rs413;
	add.s16 	%rs478, %rs79, 51;
	xor.b16  	%rs479, %rs477, %rs415;
	add.s16 	%rs480, %rs80, 51;
	xor.b16  	%rs481, %rs479, %rs417;
	add.s16 	%rs482, %rs81, 51;
	xor.b16  	%rs483, %rs481, %rs419;
	add.s16 	%rs484, %rs82, 51;
	xor.b16  	%rs485, %rs483, %rs421;
	add.s16 	%rs486, %rs83, 51;
	xor.b16  	%rs487, %rs485, %rs423;
	add.s16 	%rs488, %rs84, 51;
	xor.b16  	%rs489, %rs487, %rs425;
	add.s16 	%rs490, %rs85, 51;
	xor.b16  	%rs491, %rs489, %rs427;
	add.s16 	%rs492, %rs86, 51;
	xor.b16  	%rs493, %rs491, %rs429;
	add.s16 	%rs494, %rs87, 51;
	xor.b16  	%rs495, %rs493, %rs431;
	add.s16 	%rs496, %rs88, 51;
	xor.b16  	%rs497, %rs495, %rs433;
	add.s16 	%rs498, %rs89, 51;
	xor.b16  	%rs499, %rs497, %rs435;
	add.s16 	%rs500, %rs90, 51;
	xor.b16  	%rs501, %rs499, %rs437;
	add.s16 	%rs502, %rs91, 51;
	xor.b16  	%rs503, %rs501, %rs439;
	add.s16 	%rs504, %rs92, 51;
	xor.b16  	%rs505, %rs503, %rs441;
	add.s16 	%rs506, %rs93, 51;
	xor.b16  	%rs507, %rs505, %rs443;
	add.s16 	%rs508, %rs94, 51;
	xor.b16  	%rs509, %rs507, %rs445;
	add.s16 	%rs510, %rs95, 51;
	xor.b16  	%rs511, %rs509, %rs447;
	add.s16 	%rs512, %rs96, 51;
	xor.b16  	%rs513, %rs511, %rs449;
	add.s16 	%rs514, %rs97, 51;
	xor.b16  	%rs515, %rs513, %rs451;
	add.s16 	%rs516, %rs98, 51;
	xor.b16  	%rs517, %rs515, %rs453;
	add.s16 	%rs518, %rs99, 51;
	xor.b16  	%rs519, %rs517, %rs455;
	add.s16 	%rs520, %rs100, 51;
	add.s16 	%rs103, %rs519, 26;
	or.b16  	%rs521, %rs270, 70;
	xor.b16  	%rs522, %rs456, %rs458;
	add.s16 	%rs523, %rs69, 68;
	xor.b16  	%rs524, %rs522, %rs460;
	add.s16 	%rs525, %rs70, 68;
	xor.b16  	%rs526, %rs524, %rs462;
	add.s16 	%rs527, %rs71, 68;
	xor.b16  	%rs528, %rs526, %rs464;
	add.s16 	%rs529, %rs72, 68;
	xor.b16  	%rs530, %rs528, %rs466;
	add.s16 	%rs531, %rs73, 68;
	xor.b16  	%rs532, %rs530, %rs468;
	add.s16 	%rs533, %rs74, 68;
	xor.b16  	%rs534, %rs532, %rs470;
	add.s16 	%rs535, %rs75, 68;
	xor.b16  	%rs536, %rs534, %rs472;
	add.s16 	%rs537, %rs76, 68;
	xor.b16  	%rs538, %rs536, %rs474;
	add.s16 	%rs539, %rs77, 68;
	xor.b16  	%rs540, %rs538, %rs476;
	add.s16 	%rs541, %rs78, 68;
	xor.b16  	%rs542, %rs540, %rs478;
	add.s16 	%rs543, %rs79, 68;
	xor.b16  	%rs544, %rs542, %rs480;
	add.s16 	%rs545, %rs80, 68;
	xor.b16  	%rs546, %rs544, %rs482;
	add.s16 	%rs547, %rs81, 68;
	xor.b16  	%rs548, %rs546, %rs484;
	add.s16 	%rs549, %rs82, 68;
	xor.b16  	%rs550, %rs548, %rs486;
	add.s16 	%rs551, %rs83, 68;
	xor.b16  	%rs552, %rs550, %rs488;
	add.s16 	%rs553, %rs84, 68;
	xor.b16  	%rs554, %rs552, %rs490;
	add.s16 	%rs555, %rs85, 68;
	xor.b16  	%rs556, %rs554, %rs492;
	add.s16 	%rs557, %rs86, 68;
	xor.b16  	%rs558, %rs556, %rs494;
	add.s16 	%rs559, %rs87, 68;
	xor.b16  	%rs560, %rs558, %rs496;
	add.s16 	%rs561, %rs88, 68;
	xor.b16  	%rs562, %rs560, %rs498;
	add.s16 	%rs563, %rs89, 68;
	xor.b16  	%rs564, %rs562, %rs500;
	add.s16 	%rs565, %rs90, 68;
	xor.b16  	%rs566, %rs564, %rs502;
	add.s16 	%rs567, %rs91, 68;
	xor.b16  	%rs568, %rs566, %rs504;
	add.s16 	%rs569, %rs92, 68;
	xor.b16  	%rs570, %rs568, %rs506;
	add.s16 	%rs571, %rs93, 68;
	xor.b16  	%rs572, %rs570, %rs508;
	add.s16 	%rs573, %rs94, 68;
	xor.b16  	%rs574, %rs572, %rs510;
	add.s16 	%rs575, %rs95, 68;
	xor.b16  	%rs576, %rs574, %rs512;
	add.s16 	%rs577, %rs96, 68;
	xor.b16  	%rs578, %rs576, %rs514;
	add.s16 	%rs579, %rs97, 68;
	xor.b16  	%rs580, %rs578, %rs516;
	add.s16 	%rs581, %rs98, 68;
	xor.b16  	%rs582, %rs580, %rs518;
	add.s16 	%rs583, %rs99, 68;
	xor.b16  	%rs584, %rs582, %rs520;
	add.s16 	%rs585, %rs100, 68;
	add.s16 	%rs104, %rs584, 39;
	add.s16 	%rs586, %rs270, 87;
	xor.b16  	%rs587, %rs521, %rs523;
	add.s16 	%rs588, %rs69, 85;
	xor.b16  	%rs589, %rs587, %rs525;
	add.s16 	%rs590, %rs70, 85;
	xor.b16  	%rs591, %rs589, %rs527;
	add.s16 	%rs592, %rs71, 85;
	xor.b16  	%rs593, %rs591, %rs529;
	add.s16 	%rs594, %rs72, 85;
	xor.b16  	%rs595, %rs593, %rs531;
	add.s16 	%rs596, %rs73, 85;
	xor.b16  	%rs597, %rs595, %rs533;
	add.s16 	%rs598, %rs74, 85;
	xor.b16  	%rs599, %rs597, %rs535;
	add.s16 	%rs600, %rs75, 85;
	xor.b16  	%rs601, %rs599, %rs537;
	add.s16 	%rs602, %rs76, 85;
	xor.b16  	%rs603, %rs601, %rs539;
	add.s16 	%rs604, %rs77, 85;
	xor.b16  	%rs605, %rs603, %rs541;
	add.s16 	%rs606, %rs78, 85;
	xor.b16  	%rs607, %rs605, %rs543;
	add.s16 	%rs608, %rs79, 85;
	xor.b16  	%rs609, %rs607, %rs545;
	add.s16 	%rs610, %rs80, 85;
	xor.b16  	%rs611, %rs609, %rs547;
	add.s16 	%rs612, %rs81, 85;
	xor.b16  	%rs613, %rs611, %rs549;
	add.s16 	%rs614, %rs82, 85;
	xor.b16  	%rs615, %rs613, %rs551;
	add.s16 	%rs616, %rs83, 85;
	xor.b16  	%rs617, %rs615, %rs553;
	add.s16 	%rs618, %rs84, 85;
	xor.b16  	%rs619, %rs617, %rs555;
	add.s16 	%rs620, %rs85, 85;
	xor.b16  	%rs621, %rs619, %rs557;
	add.s16 	%rs622, %rs86, 85;
	xor.b16  	%rs623, %rs621, %rs559;
	add.s16 	%rs624, %rs87, 85;
	xor.b16  	%rs625, %rs623, %rs561;
	add.s16 	%rs626, %rs88, 85;
	xor.b16  	%rs627, %rs625, %rs563;
	add.s16 	%rs628, %rs89, 85;
	xor.b16  	%rs629, %rs627, %rs565;
	add.s16 	%rs630, %rs90, 85;
	xor.b16  	%rs631, %rs629, %rs567;
	add.s16 	%rs632, %rs91, 85;
	xor.b16  	%rs633, %rs631, %rs569;
	add.s16 	%rs634, %rs92, 85;
	xor.b16  	%rs635, %rs633, %rs571;
	add.s16 	%rs636, %rs93, 85;
	xor.b16  	%rs637, %rs635, %rs573;
	add.s16 	%rs638, %rs94, 85;
	xor.b16  	%rs639, %rs637, %rs575;
	add.s16 	%rs640, %rs95, 85;
	xor.b16  	%rs641, %rs639, %rs577;
	add.s16 	%rs642, %rs96, 85;
	xor.b16  	%rs643, %rs641, %rs579;
	add.s16 	%rs644, %rs97, 85;
	xor.b16  	%rs645, %rs643, %rs581;
	add.s16 	%rs646, %rs98, 85;
	xor.b16  	%rs647, %rs645, %rs583;
	add.s16 	%rs648, %rs99, 85;
	xor.b16  	%rs649, %rs647, %rs585;
	add.s16 	%rs650, %rs100, 85;
	add.s16 	%rs105, %rs649, 52;
	or.b16  	%rs651, %rs270, 104;
	xor.b16  	%rs652, %rs586, %rs588;
	add.s16 	%rs653, %rs69, 102;
	xor.b16  	%rs654, %rs652, %rs590;
	add.s16 	%rs655, %rs70, 102;
	xor.b16  	%rs656, %rs654, %rs592;
	add.s16 	%rs657, %rs71, 102;
	xor.b16  	%rs658, %rs656, %rs594;
	add.s16 	%rs659, %rs72, 102;
	xor.b16  	%rs660, %rs658, %rs596;
	add.s16 	%rs661, %rs73, 102;
	xor.b16  	%rs662, %rs660, %rs598;
	add.s16 	%rs663, %rs74, 102;
	xor.b16  	%rs664, %rs662, %rs600;
	add.s16 	%rs665, %rs75, 102;
	xor.b16  	%rs666, %rs664, %rs602;
	add.s16 	%rs667, %rs76, 102;
	xor.b16  	%rs668, %rs666, %rs604;
	add.s16 	%rs669, %rs77, 102;
	xor.b16  	%rs670, %rs668, %rs606;
	add.s16 	%rs671, %rs78, 102;
	xor.b16  	%rs672, %rs670, %rs608;
	add.s16 	%rs673, %rs79, 102;
	xor.b16  	%rs674, %rs672, %rs610;
	add.s16 	%rs675, %rs80, 102;
	xor.b16  	%rs676, %rs674, %rs612;
	add.s16 	%rs677, %rs81, 102;
	xor.b16  	%rs678, %rs676, %rs614;
	add.s16 	%rs679, %rs82, 102;
	xor.b16  	%rs680, %rs678, %rs616;
	add.s16 	%rs681, %rs83, 102;
	xor.b16  	%rs682, %rs680, %rs618;
	add.s16 	%rs683, %rs84, 102;
	xor.b16  	%rs684, %rs682, %rs620;
	add.s16 	%rs685, %rs85, 102;
	xor.b16  	%rs686, %rs684, %rs622;
	add.s16 	%rs687, %rs86, 102;
	xor.b16  	%rs688, %rs686, %rs624;
	add.s16 	%rs689, %rs87, 102;
	xor.b16  	%rs690, %rs688, %rs626;
	add.s16 	%rs691, %rs88, 102;
	xor.b16  	%rs692, %rs690, %rs628;
	add.s16 	%rs693, %rs89, 102;
	xor.b16  	%rs694, %rs692, %rs630;
	add.s16 	%rs695, %rs90, 102;
	xor.b16  	%rs696, %rs694, %rs632;
	add.s16 	%rs697, %rs91, 102;
	xor.b16  	%rs698, %rs696, %rs634;
	add.s16 	%rs699, %rs92, 102;
	xor.b16  	%rs700, %rs698, %rs636;
	add.s16 	%rs701, %rs93, 102;
	xor.b16  	%rs702, %rs700, %rs638;
	add.s16 	%rs703, %rs94, 102;
	xor.b16  	%rs704, %rs702, %rs640;
	add.s16 	%rs705, %rs95, 102;
	xor.b16  	%rs706, %rs704, %rs642;
	add.s16 	%rs707, %rs96, 102;
	xor.b16  	%rs708, %rs706, %rs644;
	add.s16 	%rs709, %rs97, 102;
	xor.b16  	%rs710, %rs708, %rs646;
	add.s16 	%rs711, %rs98, 102;
	xor.b16  	%rs712, %rs710, %rs648;
	add.s16 	%rs713, %rs99, 102;
	xor.b16  	%rs714, %rs712, %rs650;
	add.s16 	%rs715, %rs100, 102;
	add.s16 	%rs106, %rs714, 65;
	add.s16 	%rs716, %rs270, 121;
	xor.b16  	%rs717, %rs651, %rs653;
	add.s16 	%rs718, %rs69, 119;
	xor.b16  	%rs719, %rs717, %rs655;
	add.s16 	%rs720, %rs70, 119;
	xor.b16  	%rs721, %rs719, %rs657;
	add.s16 	%rs722, %rs71, 119;
	xor.b16  	%rs723, %rs721, %rs659;
	add.s16 	%rs724, %rs72, 119;
	xor.b16  	%rs725, %rs723, %rs661;
	add.s16 	%rs726, %rs73, 119;
	xor.b16  	%rs727, %rs725, %rs663;
	add.s16 	%rs728, %rs74, 119;
	xor.b16  	%rs729, %rs727, %rs665;
	add.s16 	%rs730, %rs75, 119;
	xor.b16  	%rs731, %rs729, %rs667;
	add.s16 	%rs732, %rs76, 119;
	xor.b16  	%rs733, %rs731, %rs669;
	add.s16 	%rs734, %rs77, 119;
	xor.b16  	%rs735, %rs733, %rs671;
	add.s16 	%rs736, %rs78, 119;
	xor.b16  	%rs737, %rs735, %rs673;
	add.s16 	%rs738, %rs79, 119;
	xor.b16  	%rs739, %rs737, %rs675;
	add.s16 	%rs740, %rs80, 119;
	xor.b16  	%rs741, %rs739, %rs677;
	add.s16 	%rs742, %rs81, 119;
	xor.b16  	%rs743, %rs741, %rs679;
	add.s16 	%rs744, %rs82, 119;
	xor.b16  	%rs745, %rs743, %rs681;
	add.s16 	%rs746, %rs83, 119;
	xor.b16  	%rs747, %rs745, %rs683;
	add.s16 	%rs748, %rs84, 119;
	xor.b16  	%rs749, %rs747, %rs685;
	add.s16 	%rs750, %rs85, 119;
	xor.b16  	%rs751, %rs749, %rs687;
	add.s16 	%rs752, %rs86, 119;
	xor.b16  	%rs753, %rs751, %rs689;
	add.s16 	%rs754, %rs87, 119;
	xor.b16  	%rs755, %rs753, %rs691;
	add.s16 	%rs756, %rs88, 119;
	xor.b16  	%rs757, %rs755, %rs693;
	add.s16 	%rs758, %rs89, 119;
	xor.b16  	%rs759, %rs757, %rs695;
	add.s16 	%rs760, %rs90, 119;
	xor.b16  	%rs761, %rs759, %rs697;
	add.s16 	%rs762, %rs91, 119;
	xor.b16  	%rs763, %rs761, %rs699;
	add.s16 	%rs764, %rs92, 119;
	xor.b16  	%rs765, %rs763, %rs701;
	add.s16 	%rs766, %rs93, 119;
	xor.b16  	%rs767, %rs765, %rs703;
	add.s16 	%rs768, %rs94, 119;
	xor.b16  	%rs769, %rs767, %rs705;
	add.s16 	%rs770, %rs95, 119;
	xor.b16  	%rs771, %rs769, %rs707;
	add.s16 	%rs772, %rs96, 119;
	xor.b16  	%rs773, %rs771, %rs709;
	add.s16 	%rs774, %rs97, 119;
	xor.b16  	%rs775, %rs773, %rs711;
	add.s16 	%rs776, %rs98, 119;
	xor.b16  	%rs777, %rs775, %rs713;
	add.s16 	%rs778, %rs99, 119;
	xor.b16  	%rs779, %rs777, %rs715;
	add.s16 	%rs780, %rs100, 119;
	add.s16 	%rs107, %rs779, 78;
	or.b16  	%rs781, %rs270, -118;
	xor.b16  	%rs782, %rs716, %rs718;
	add.s16 	%rs783, %rs69, -120;
	xor.b16  	%rs784, %rs782, %rs720;
	add.s16 	%rs785, %rs70, -120;
	xor.b16  	%rs786, %rs784, %rs722;
	add.s16 	%rs787, %rs71, -120;
	xor.b16  	%rs788, %rs786, %rs724;
	add.s16 	%rs789, %rs72, -120;
	xor.b16  	%rs790, %rs788, %rs726;
	add.s16 	%rs791, %rs73, -120;
	xor.b16  	%rs792, %rs790, %rs728;
	add.s16 	%rs793, %rs74, -120;
	xor.b16  	%rs794, %rs792, %rs730;
	add.s16 	%rs795, %rs75, -120;
	xor.b16  	%rs796, %rs794, %rs732;
	add.s16 	%rs797, %rs76, -120;
	xor.b16  	%rs798, %rs796, %rs734;
	add.s16 	%rs799, %rs77, -120;
	xor.b16  	%rs800, %rs798, %rs736;
	add.s16 	%rs801, %rs78, -120;
	xor.b16  	%rs802, %rs800, %rs738;
	add.s16 	%rs803, %rs79, -120;
	xor.b16  	%rs804, %rs802, %rs740;
	add.s16 	%rs805, %rs80, -120;
	xor.b16  	%rs806, %rs804, %rs742;
	add.s16 	%rs807, %rs81, -120;
	xor.b16  	%rs808, %rs806, %rs744;
	add.s16 	%rs809, %rs82, -120;
	xor.b16  	%rs810, %rs808, %rs746;
	add.s16 	%rs811, %rs83, -120;
	xor.b16  	%rs812, %rs810, %rs748;
	add.s16 	%rs813, %rs84, -120;
	xor.b16  	%rs814, %rs812, %rs750;
	add.s16 	%rs815, %rs85, -120;
	xor.b16  	%rs816, %rs814, %rs752;
	add.s16 	%rs817, %rs86, -120;
	xor.b16  	%rs818, %rs816, %rs754;
	add.s16 	%rs819, %rs87, -120;
	xor.b16  	%rs820, %rs818, %rs756;
	add.s16 	%rs821, %rs88, -120;
	xor.b16  	%rs822, %rs820, %rs758;
	add.s16 	%rs823, %rs89, -120;
	xor.b16  	%rs824, %rs822, %rs760;
	add.s16 	%rs825, %rs90, -120;
	xor.b16  	%rs826, %rs824, %rs762;
	add.s16 	%rs827, %rs91, -120;
	xor.b16  	%rs828, %rs826, %rs764;
	add.s16 	%rs829, %rs92, -120;
	xor.b16  	%rs830, %rs828, %rs766;
	add.s16 	%rs831, %rs93, -120;
	xor.b16  	%rs832, %rs830, %rs768;
	add.s16 	%rs833, %rs94, -120;
	xor.b16  	%rs834, %rs832, %rs770;
	add.s16 	%rs835, %rs95, -120;
	xor.b16  	%rs836, %rs834, %rs772;
	add.s16 	%rs837, %rs96, -120;
	xor.b16  	%rs838, %rs836, %rs774;
	add.s16 	%rs839, %rs97, -120;
	xor.b16  	%rs840, %rs838, %rs776;
	add.s16 	%rs841, %rs98, -120;
	xor.b16  	%rs842, %rs840, %rs778;
	add.s16 	%rs843, %rs99, -120;
	xor.b16  	%rs844, %rs842, %rs780;
	add.s16 	%rs845, %rs100, -120;
	add.s16 	%rs108, %rs844, 91;
	add.s16 	%rs846, %rs270, -101;
	xor.b16  	%rs847, %rs781, %rs783;
	add.s16 	%rs848, %rs69, -103;
	xor.b16  	%rs849, %rs847, %rs785;
	add.s16 	%rs850, %rs70, -103;
	xor.b16  	%rs851, %rs849, %rs787;
	add.s16 	%rs852, %rs71, -103;
	xor.b16  	%rs853, %rs851, %rs789;
	add.s16 	%rs854, %rs72, -103;
	xor.b16  	%rs855, %rs853, %rs791;
	add.s16 	%rs856, %rs73, -103;
	xor.b16  	%rs857, %rs855, %rs793;
	add.s16 	%rs858, %rs74, -103;
	xor.b16  	%rs859, %rs857, %rs795;
	add.s16 	%rs860, %rs75, -103;
	xor.b16  	%rs861, %rs859, %rs797;
	add.s16 	%rs862, %rs76, -103;
	xor.b16  	%rs863, %rs861, %rs799;
	add.s16 	%rs864, %rs77, -103;
	xor.b16  	%rs865, %rs863, %rs801;
	add.s16 	%rs866, %rs78, -103;
	xor.b16  	%rs867, %rs865, %rs803;
	add.s16 	%rs868, %rs79, -103;
	xor.b16  	%rs869, %rs867, %rs805;
	add.s16 	%rs870, %rs80, -103;
	xor.b16  	%rs871, %rs869, %rs807;
	add.s16 	%rs872, %rs81, -103;
	xor.b16  	%rs873, %rs871, %rs809;
	add.s16 	%rs874, %rs82, -103;
	xor.b16  	%rs875, %rs873, %rs811;
	add.s16 	%rs876, %rs83, -103;
	xor.b16  	%rs877, %rs875, %rs813;
	add.s16 	%rs878, %rs84, -103;
	xor.b16  	%rs879, %rs877, %rs815;
	add.s16 	%rs880, %rs85, -103;
	xor.b16  	%rs881, %rs879, %rs817;
	add.s16 	%rs882, %rs86, -103;
	xor.b16  	%rs883, %rs881, %rs819;
	add.s16 	%rs884, %rs87, -103;
	xor.b16  	%rs885, %rs883, %rs821;
	add.s16 	%rs886, %rs88, -103;
	xor.b16  	%rs887, %rs885, %rs823;
	add.s16 	%rs888, %rs89, -103;
	xor.b16  	%rs889, %rs887, %rs825;
	add.s16 	%rs890, %rs90, -103;
	xor.b16  	%rs891, %rs889, %rs827;
	add.s16 	%rs892, %rs91, -103;
	xor.b16  	%rs893, %rs891, %rs829;
	add.s16 	%rs894, %rs92, -103;
	xor.b16  	%rs895, %rs893, %rs831;
	add.s16 	%rs896, %rs93, -103;
	xor.b16  	%rs897, %rs895, %rs833;
	add.s16 	%rs898, %rs94, -103;
	xor.b16  	%rs899, %rs897, %rs835;
	add.s16 	%rs900, %rs95, -103;
	xor.b16  	%rs901, %rs899, %rs837;
	add.s16 	%rs902, %rs96, -103;
	xor.b16  	%rs903, %rs901, %rs839;
	add.s16 	%rs904, %rs97, -103;
	xor.b16  	%rs905, %rs903, %rs841;
	add.s16 	%rs906, %rs98, -103;
	xor.b16  	%rs907, %rs905, %rs843;
	add.s16 	%rs908, %rs99, -103;
	xor.b16  	%rs909, %rs907, %rs845;
	add.s16 	%rs910, %rs100, -103;
	add.s16 	%rs109, %rs909, 104;
	or.b16  	%rs911, %rs270, -84;
	xor.b16  	%rs912, %rs846, %rs848;
	add.s16 	%rs913, %rs69, -86;
	xor.b16  	%rs914, %rs912, %rs850;
	add.s16 	%rs915, %rs70, -86;
	xor.b16  	%rs916, %rs914, %rs852;
	add.s16 	%rs917, %rs71, -86;
	xor.b16  	%rs918, %rs916, %rs854;
	add.s16 	%rs919, %rs72, -86;
	xor.b16  	%rs920, %rs918, %rs856;
	add.s16 	%rs921, %rs73, -86;
	xor.b16  	%rs922, %rs920, %rs858;
	add.s16 	%rs923, %rs74, -86;
	xor.b16  	%rs924, %rs922, %rs860;
	add.s16 	%rs925, %rs75, -86;
	xor.b16  	%rs926, %rs924, %rs862;
	add.s16 	%rs927, %rs76, -86;
	xor.b16  	%rs928, %rs926, %rs864;
	add.s16 	%rs929, %rs77, -86;
	xor.b16  	%rs930, %rs928, %rs866;
	add.s16 	%rs931, %rs78, -86;
	xor.b16  	%rs932, %rs930, %rs868;
	add.s16 	%rs933, %rs79, -86;
	xor.b16  	%rs934, %rs932, %rs870;
	add.s16 	%rs935, %rs80, -86;
	xor.b16  	%rs936, %rs934, %rs872;
	add.s16 	%rs937, %rs81, -86;
	xor.b16  	%rs938, %rs936, %rs874;
	add.s16 	%rs939, %rs82, -86;
	xor.b16  	%rs940, %rs938, %rs876;
	add.s16 	%rs941, %rs83, -86;
	xor.b16  	%rs942, %rs940, %rs878;
	add.s16 	%rs943, %rs84, -86;
	xor.b16  	%rs944, %rs942, %rs880;
	add.s16 	%rs945, %rs85, -86;
	xor.b16  	%rs946, %rs944, %rs882;
	add.s16 	%rs947, %rs86, -86;
	xor.b16  	%rs948, %rs946, %rs884;
	add.s16 	%rs949, %rs87, -86;
	xor.b16  	%rs950, %rs948, %rs886;
	add.s16 	%rs951, %rs88, -86;
	xor.b16  	%rs952, %rs950, %rs888;
	add.s16 	%rs953, %rs89, -86;
	xor.b16  	%rs954, %rs952, %rs890;
	add.s16 	%rs955, %rs90, -86;
	xor.b16  	%rs956, %rs954, %rs892;
	add.s16 	%rs957, %rs91, -86;
	xor.b16  	%rs958, %rs956, %rs894;
	add.s16 	%rs959, %rs92, -86;
	xor.b16  	%rs960, %rs958, %rs896;
	add.s16 	%rs961, %rs93, -86;
	xor.b16  	%rs962, %rs960, %rs898;
	add.s16 	%rs963, %rs94, -86;
	xor.b16  	%rs964, %rs962, %rs900;
	add.s16 	%rs965, %rs95, -86;
	xor.b16  	%rs966, %rs964, %rs902;
	add.s16 	%rs967, %rs96, -86;
	xor.b16  	%rs968, %rs966, %rs904;
	add.s16 	%rs969, %rs97, -86;
	xor.b16  	%rs970, %rs968, %rs906;
	add.s16 	%rs971, %rs98, -86;
	xor.b16  	%rs972, %rs970, %rs908;
	add.s16 	%rs973, %rs99, -86;
	xor.b16  	%rs974, %rs972, %rs910;
	add.s16 	%rs975, %rs100, -86;
	add.s16 	%rs110, %rs974, 117;
	add.s16 	%rs976, %rs270, -67;
	xor.b16  	%rs977, %rs911, %rs913;
	add.s16 	%rs978, %rs69, -69;
	xor.b16  	%rs979, %rs977, %rs915;
	add.s16 	%rs980, %rs70, -69;
	xor.b16  	%rs981, %rs979, %rs917;
	add.s16 	%rs982, %rs71, -69;
	xor.b16  	%rs983, %rs981, %rs919;
	add.s16 	%rs984, %rs72, -69;
	xor.b16  	%rs985, %rs983, %rs921;
	add.s16 	%rs986, %rs73, -69;
	xor.b16  	%rs987, %rs985, %rs923;
	add.s16 	%rs988, %rs74, -69;
	xor.b16  	%rs989, %rs987, %rs925;
	add.s16 	%rs990, %rs75, -69;
	xor.b16  	%rs991, %rs989, %rs927;
	add.s16 	%rs992, %rs76, -69;
	xor.b16  	%rs993, %rs991, %rs929;
	add.s16 	%rs994, %rs77, -69;
	xor.b16  	%rs995, %rs993, %rs931;
	add.s16 	%rs996, %rs78, -69;
	xor.b16  	%rs997, %rs995, %rs933;
	add.s16 	%rs998, %rs79, -69;
	xor.b16  	%rs999, %rs997, %rs935;
	add.s16 	%rs1000, %rs80, -69;
	xor.b16  	%rs1001, %rs999, %rs937;
	add.s16 	%rs1002, %rs81, -69;
	xor.b16  	%rs1003, %rs1001, %rs939;
	add.s16 	%rs1004, %rs82, -69;
	xor.b16  	%rs1005, %rs1003, %rs941;
	add.s16 	%rs1006, %rs83, -69;
	xor.b16  	%rs1007, %rs1005, %rs943;
	add.s16 	%rs1008, %rs84, -69;
	xor.b16  	%rs1009, %rs1007, %rs945;
	add.s16 	%rs1010, %rs85, -69;
	xor.b16  	%rs1011, %rs1009, %rs947;
	add.s16 	%rs1012, %rs86, -69;
	xor.b16  	%rs1013, %rs1011, %rs949;
	add.s16 	%rs1014, %rs87, -69;
	xor.b16  	%rs1015, %rs1013, %rs951;
	add.s16 	%rs1016, %rs88, -69;
	xor.b16  	%rs1017, %rs1015, %rs953;
	add.s16 	%rs1018, %rs89, -69;
	xor.b16  	%rs1019, %rs1017, %rs955;
	add.s16 	%rs1020, %rs90, -69;
	xor.b16  	%rs1021, %rs1019, %rs957;
	add.s16 	%rs1022, %rs91, -69;
	xor.b16  	%rs1023, %rs1021, %rs959;
	add.s16 	%rs1024, %rs92, -69;
	xor.b16  	%rs1025, %rs1023, %rs961;
	add.s16 	%rs1026, %rs93, -69;
	xor.b16  	%rs1027, %rs1025, %rs963;
	add.s16 	%rs1028, %rs94, -69;
	xor.b16  	%rs1029, %rs1027, %rs965;
	add.s16 	%rs1030, %rs95, -69;
	xor.b16  	%rs1031, %rs1029, %rs967;
	add.s16 	%rs1032, %rs96, -69;
	xor.b16  	%rs1033, %rs1031, %rs969;
	add.s16 	%rs1034, %rs97, -69;
	xor.b16  	%rs1035, %rs1033, %rs971;
	add.s16 	%rs1036, %rs98, -69;
	xor.b16  	%rs1037, %rs1035, %rs973;
	add.s16 	%rs1038, %rs99, -69;
	xor.b16  	%rs1039, %rs1037, %rs975;
	add.s16 	%rs1040, %rs100, -69;
	add.s16 	%rs111, %rs1039, -126;
	or.b16  	%rs1041, %rs270, -50;
	xor.b16  	%rs1042, %rs976, %rs978;
	add.s16 	%rs1043, %rs69, -52;
	xor.b16  	%rs1044, %rs1042, %rs980;
	add.s16 	%rs1045, %rs70, -52;
	xor.b16  	%rs1046, %rs1044, %rs982;
	add.s16 	%rs1047, %rs71, -52;
	xor.b16  	%rs1048, %rs1046, %rs984;
	add.s16 	%rs1049, %rs72, -52;
	xor.b16  	%rs1050, %rs1048, %rs986;
	add.s16 	%rs1051, %rs73, -52;
	xor.b16  	%rs1052, %rs1050, %rs988;
	add.s16 	%rs1053, %rs74, -52;
	xor.b16  	%rs1054, %rs1052, %rs990;
	add.s16 	%rs1055, %rs75, -52;
	xor.b16  	%rs1056, %rs1054, %rs992;
	add.s16 	%rs1057, %rs76, -52;
	xor.b16  	%rs1058, %rs1056, %rs994;
	add.s16 	%rs1059, %rs77, -52;
	xor.b16  	%rs1060, %rs1058, %rs996;
	add.s16 	%rs1061, %rs78, -52;
	xor.b16  	%rs1062, %rs1060, %rs998;
	add.s16 	%rs1063, %rs79, -52;
	xor.b16  	%rs1064, %rs1062, %rs1000;
	add.s16 	%rs1065, %rs80, -52;
	xor.b16  	%rs1066, %rs1064, %rs1002;
	add.s16 	%rs1067, %rs81, -52;
	xor.b16  	%rs1068, %rs1066, %rs1004;
	add.s16 	%rs1069, %rs82, -52;
	xor.b16  	%rs1070, %rs1068, %rs1006;
	add.s16 	%rs1071, %rs83, -52;
	xor.b16  	%rs1072, %rs1070, %rs1008;
	add.s16 	%rs1073, %rs84, -52;
	xor.b16  	%rs1074, %rs1072, %rs1010;
	add.s16 	%rs1075, %rs85, -52;
	xor.b16  	%rs1076, %rs1074, %rs1012;
	add.s16 	%rs1077, %rs86, -52;
	xor.b16  	%rs1078, %rs1076, %rs1014;
	add.s16 	%rs1079, %rs87, -52;
	xor.b16  	%rs1080, %rs1078, %rs1016;
	add.s16 	%rs1081, %rs88, -52;
	xor.b16  	%rs1082, %rs1080, %rs1018;
	add.s16 	%rs1083, %rs89, -52;
	xor.b16  	%rs1084, %rs1082, %rs1020;
	add.s16 	%rs1085, %rs90, -52;
	xor.b16  	%rs1086, %rs1084, %rs1022;
	add.s16 	%rs1087, %rs91, -52;
	xor.b16  	%rs1088, %rs1086, %rs1024;
	add.s16 	%rs1089, %rs92, -52;
	xor.b16  	%rs1090, %rs1088, %rs1026;
	add.s16 	%rs1091, %rs93, -52;
	xor.b16  	%rs1092, %rs1090, %rs1028;
	add.s16 	%rs1093, %rs94, -52;
	xor.b16  	%rs1094, %rs1092, %rs1030;
	add.s16 	%rs1095, %rs95, -52;
	xor.b16  	%rs1096, %rs1094, %rs1032;
	add.s16 	%rs1097, %rs96, -52;
	xor.b16  	%rs1098, %rs1096, %rs1034;
	add.s16 	%rs1099, %rs97, -52;
	xor.b16  	%rs1100, %rs1098, %rs1036;
	add.s16 	%rs1101, %rs98, -52;
	xor.b16  	%rs1102, %rs1100, %rs1038;
	add.s16 	%rs1103, %rs99, -52;
	xor.b16  	%rs1104, %rs1102, %rs1040;
	add.s16 	%rs1105, %rs100, -52;
	add.s16 	%rs112, %rs1104, -113;
	add.s16 	%rs1106, %rs270, -33;
	xor.b16  	%rs1107, %rs1041, %rs1043;
	add.s16 	%rs1108, %rs69, -35;
	xor.b16  	%rs1109, %rs1107, %rs1045;
	add.s16 	%rs1110, %rs70, -35;
	xor.b16  	%rs1111, %rs1109, %rs1047;
	add.s16 	%rs1112, %rs71, -35;
	xor.b16  	%rs1113, %rs1111, %rs1049;
	add.s16 	%rs1114, %rs72, -35;
	xor.b16  	%rs1115, %rs1113, %rs1051;
	add.s16 	%rs1116, %rs73, -35;
	xor.b16  	%rs1117, %rs1115, %rs1053;
	add.s16 	%rs1118, %rs74, -35;
	xor.b16  	%rs1119, %rs1117, %rs1055;
	add.s16 	%rs1120, %rs75, -35;
	xor.b16  	%rs1121, %rs1119, %rs1057;
	add.s16 	%rs1122, %rs76, -35;
	xor.b16  	%rs1123, %rs1121, %rs1059;
	add.s16 	%rs1124, %rs77, -35;
	xor.b16  	%rs1125, %rs1123, %rs1061;
	add.s16 	%rs1126, %rs78, -35;
	xor.b16  	%rs1127, %rs1125, %rs1063;
	add.s16 	%rs1128, %rs79, -35;
	xor.b16  	%rs1129, %rs1127, %rs1065;
	add.s16 	%rs1130, %rs80, -35;
	xor.b16  	%rs1131, %rs1129, %rs1067;
	add.s16 	%rs1132, %rs81, -35;
	xor.b16  	%rs1133, %rs1131, %rs1069;
	add.s16 	%rs1134, %rs82, -35;
	xor.b16  	%rs1135, %rs1133, %rs1071;
	add.s16 	%rs1136, %rs83, -35;
	xor.b16  	%rs1137, %rs1135, %rs1073;
	add.s16 	%rs1138, %rs84, -35;
	xor.b16  	%rs1139, %rs1137, %rs1075;
	add.s16 	%rs1140, %rs85, -35;
	xor.b16  	%rs1141, %rs1139, %rs1077;
	add.s16 	%rs1142, %rs86, -35;
	xor.b16  	%rs1143, %rs1141, %rs1079;
	add.s16 	%rs1144, %rs87, -35;
	xor.b16  	%rs1145, %rs1143, %rs1081;
	add.s16 	%rs1146, %rs88, -35;
	xor.b16  	%rs1147, %rs1145, %rs1083;
	add.s16 	%rs1148, %rs89, -35;
	xor.b16  	%rs1149, %rs1147, %rs1085;
	add.s16 	%rs1150, %rs90, -35;
	xor.b16  	%rs1151, %rs1149, %rs1087;
	add.s16 	%rs1152, %rs91, -35;
	xor.b16  	%rs1153, %rs1151, %rs1089;
	add.s16 	%rs1154, %rs92, -35;
	xor.b16  	%rs1155, %rs1153, %rs1091;
	add.s16 	%rs1156, %rs93, -35;
	xor.b16  	%rs1157, %rs1155, %rs1093;
	add.s16 	%rs1158, %rs94, -35;
	xor.b16  	%rs1159, %rs1157, %rs1095;
	add.s16 	%rs1160, %rs95, -35;
	xor.b16  	%rs1161, %rs1159, %rs1097;
	add.s16 	%rs1162, %rs96, -35;
	xor.b16  	%rs1163, %rs1161, %rs1099;
	add.s16 	%rs1164, %rs97, -35;
	xor.b16  	%rs1165, %rs1163, %rs1101;
	add.s16 	%rs1166, %rs98, -35;
	xor.b16  	%rs1167, %rs1165, %rs1103;
	add.s16 	%rs1168, %rs99, -35;
	xor.b16  	%rs1169, %rs1167, %rs1105;
	add.s16 	%rs1170, %rs100, -35;
	add.s16 	%rs113, %rs1169, -100;
	or.b16  	%rs1171, %rs270, -16;
	xor.b16  	%rs1172, %rs1106, %rs1108;
	add.s16 	%rs1173, %rs69, -18;
	xor.b16  	%rs1174, %rs1172, %rs1110;
	add.s16 	%rs1175, %rs70, -18;
	xor.b16  	%rs1176, %rs1174, %rs1112;
	add.s16 	%rs1177, %rs71, -18;
	xor.b16  	%rs1178, %rs1176, %rs1114;
	add.s16 	%rs1179, %rs72, -18;
	xor.b16  	%rs1180, %rs1178, %rs1116;
	add.s16 	%rs1181, %rs73, -18;
	xor.b16  	%rs1182, %rs1180, %rs1118;
	add.s16 	%rs1183, %rs74, -18;
	xor.b16  	%rs1184, %rs1182, %rs1120;
	add.s16 	%rs1185, %rs75, -18;
	xor.b16  	%rs1186, %rs1184, %rs1122;
	add.s16 	%rs1187, %rs76, -18;
	xor.b16  	%rs1188, %rs1186, %rs1124;
	add.s16 	%rs1189, %rs77, -18;
	xor.b16  	%rs1190, %rs1188, %rs1126;
	add.s16 	%rs1191, %rs78, -18;
	xor.b16  	%rs1192, %rs1190, %rs1128;
	add.s16 	%rs1193, %rs79, -18;
	xor.b16  	%rs1194, %rs1192, %rs1130;
	add.s16 	%rs1195, %rs80, -18;
	xor.b16  	%rs1196, %rs1194, %rs1132;
	add.s16 	%rs1197, %rs81, -18;
	xor.b16  	%rs1198, %rs1196, %rs1134;
	add.s16 	%rs1199, %rs82, -18;
	xor.b16  	%rs1200, %rs1198, %rs1136;
	add.s16 	%rs1201, %rs83, -18;
	xor.b16  	%rs1202, %rs1200, %rs1138;
	add.s16 	%rs1203, %rs84, -18;
	xor.b16  	%rs1204, %rs1202, %rs1140;
	add.s16 	%rs1205, %rs85, -18;
	xor.b16  	%rs1206, %rs1204, %rs1142;
	add.s16 	%rs1207, %rs86, -18;
	xor.b16  	%rs1208, %rs1206, %rs1144;
	add.s16 	%rs1209, %rs87, -18;
	xor.b16  	%rs1210, %rs1208, %rs1146;
	add.s16 	%rs1211, %rs88, -18;
	xor.b16  	%rs1212, %rs1210, %rs1148;
	add.s16 	%rs1213, %rs89, -18;
	xor.b16  	%rs1214, %rs1212, %rs1150;
	add.s16 	%rs1215, %rs90, -18;
	xor.b16  	%rs1216, %rs1214, %rs1152;
	add.s16 	%rs1217, %rs91, -18;
	xor.b16  	%rs1218, %rs1216, %rs1154;
	add.s16 	%rs1219, %rs92, -18;
	xor.b16  	%rs1220, %rs1218, %rs1156;
	add.s16 	%rs1221, %rs93, -18;
	xor.b16  	%rs1222, %rs1220, %rs1158;
	add.s16 	%rs1223, %rs94, -18;
	xor.b16  	%rs1224, %rs1222, %rs1160;
	add.s16 	%rs1225, %rs95, -18;
	xor.b16  	%rs1226, %rs1224, %rs1162;
	add.s16 	%rs1227, %rs96, -18;
	xor.b16  	%rs1228, %rs1226, %rs1164;
	add.s16 	%rs1229, %rs97, -18;
	xor.b16  	%rs1230, %rs1228, %rs1166;
	add.s16 	%rs1231, %rs98, -18;
	xor.b16  	%rs1232, %rs1230, %rs1168;
	add.s16 	%rs1233, %rs99, -18;
	xor.b16  	%rs1234, %rs1232, %rs1170;
	add.s16 	%rs1235, %rs100, -18;
	add.s16 	%rs114, %rs1234, -87;
	add.s16 	%rs1236, %rs270, 1;
	xor.b16  	%rs1237, %rs1171, %rs1173;
	add.s16 	%rs1238, %rs69, -1;
	xor.b16  	%rs1239, %rs1237, %rs1175;
	add.s16 	%rs1240, %rs70, -1;
	xor.b16  	%rs1241, %rs1239, %rs1177;
	add.s16 	%rs1242, %rs71, -1;
	xor.b16  	%rs1243, %rs1241, %rs1179;
	add.s16 	%rs1244, %rs72, -1;
	xor.b16  	%rs1245, %rs1243, %rs1181;
	add.s16 	%rs1246, %rs73, -1;
	xor.b16  	%rs1247, %rs1245, %rs1183;
	add.s16 	%rs1248, %rs74, -1;
	xor.b16  	%rs1249, %rs1247, %rs1185;
	add.s16 	%rs1250, %rs75, -1;
	xor.b16  	%rs1251, %rs1249, %rs1187;
	add.s16 	%rs1252, %rs76, -1;
	xor.b16  	%rs1253, %rs1251, %rs1189;
	add.s16 	%rs1254, %rs77, -1;
	xor.b16  	%rs1255, %rs1253, %rs1191;
	add.s16 	%rs1256, %rs78, -1;
	xor.b16  	%rs1257, %rs1255, %rs1193;
	add.s16 	%rs1258, %rs79, -1;
	xor.b16  	%rs1259, %rs1257, %rs1195;
	add.s16 	%rs1260, %rs80, -1;
	xor.b16  	%rs1261, %rs1259, %rs1197;
	add.s16 	%rs1262, %rs81, -1;
	xor.b16  	%rs1263, %rs1261, %rs1199;
	add.s16 	%rs1264, %rs82, -1;
	xor.b16  	%rs1265, %rs1263, %rs1201;
	add.s16 	%rs1266, %rs83, -1;
	xor.b16  	%rs1267, %rs1265, %rs1203;
	add.s16 	%rs1268, %rs84, -1;
	xor.b16  	%rs1269, %rs1267, %rs1205;
	add.s16 	%rs1270, %rs85, -1;
	xor.b16  	%rs1271, %rs1269, %rs1207;
	add.s16 	%rs1272, %rs86, -1;
	xor.b16  	%rs1273, %rs1271, %rs1209;
	add.s16 	%rs1274, %rs87, -1;
	xor.b16  	%rs1275, %rs1273, %rs1211;
	add.s16 	%rs1276, %rs88, -1;
	xor.b16  	%rs1277, %rs1275, %rs1213;
	add.s16 	%rs1278, %rs89, -1;
	xor.b16  	%rs1279, %rs1277, %rs1215;
	add.s16 	%rs1280, %rs90, -1;
	xor.b16  	%rs1281, %rs1279, %rs1217;
	add.s16 	%rs1282, %rs91, -1;
	xor.b16  	%rs1283, %rs1281, %rs1219;
	add.s16 	%rs1284, %rs92, -1;
	xor.b16  	%rs1285, %rs1283, %rs1221;
	add.s16 	%rs1286, %rs93, -1;
	xor.b16  	%rs1287, %rs1285, %rs1223;
	add.s16 	%rs1288, %rs94, -1;
	xor.b16  	%rs1289, %rs1287, %rs1225;
	add.s16 	%rs1290, %rs95, -1;
	xor.b16  	%rs1291, %rs1289, %rs1227;
	add.s16 	%rs1292, %rs96, -1;
	xor.b16  	%rs1293, %rs1291, %rs1229;
	add.s16 	%rs1294, %rs97, -1;
	xor.b16  	%rs1295, %rs1293, %rs1231;
	add.s16 	%rs1296, %rs98, -1;
	xor.b16  	%rs1297, %rs1295, %rs1233;
	add.s16 	%rs1298, %rs99, -1;
	xor.b16  	%rs1299, %rs1297, %rs1235;
	add.s16 	%rs1300, %rs100, -1;
	add.s16 	%rs115, %rs1299, -74;
	or.b16  	%rs1301, %rs270, 18;
	xor.b16  	%rs1302, %rs1236, %rs1238;
	add.s16 	%rs1303, %rs69, 16;
	xor.b16  	%rs1304, %rs1302, %rs1240;
	add.s16 	%rs1305, %rs70, 16;
	xor.b16  	%rs1306, %rs1304, %rs1242;
	add.s16 	%rs1307, %rs71, 16;
	xor.b16  	%rs1308, %rs1306, %rs1244;
	add.s16 	%rs1309, %rs72, 16;
	xor.b16  	%rs1310, %rs1308, %rs1246;
	add.s16 	%rs1311, %rs73, 16;
	xor.b16  	%rs1312, %rs1310, %rs1248;
	add.s16 	%rs1313, %rs74, 16;
	xor.b16  	%rs1314, %rs1312, %rs1250;
	add.s16 	%rs1315, %rs75, 16;
	xor.b16  	%rs1316, %rs1314, %rs1252;
	add.s16 	%rs1317, %rs76, 16;
	xor.b16  	%rs1318, %rs1316, %rs1254;
	add.s16 	%rs1319, %rs77, 16;
	xor.b16  	%rs1320, %rs1318, %rs1256;
	add.s16 	%rs1321, %rs78, 16;
	xor.b16  	%rs1322, %rs1320, %rs1258;
	add.s16 	%rs1323, %rs79, 16;
	xor.b16  	%rs1324, %rs1322, %rs1260;
	add.s16 	%rs1325, %rs80, 16;
	xor.b16  	%rs1326, %rs1324, %rs1262;
	add.s16 	%rs1327, %rs81, 16;
	xor.b16  	%rs1328, %rs1326, %rs1264;
	add.s16 	%rs1329, %rs82, 16;
	xor.b16  	%rs1330, %rs1328, %rs1266;
	add.s16 	%rs1331, %rs83, 16;
	xor.b16  	%rs1332, %rs1330, %rs1268;
	add.s16 	%rs1333, %rs84, 16;
	xor.b16  	%rs1334, %rs1332, %rs1270;
	add.s16 	%rs1335, %rs85, 16;
	xor.b16  	%rs1336, %rs1334, %rs1272;
	add.s16 	%rs1337, %rs86, 16;
	xor.b16  	%rs1338, %rs1336, %rs1274;
	add.s16 	%rs1339, %rs87, 16;
	xor.b16  	%rs1340, %rs1338, %rs1276;
	add.s16 	%rs1341, %rs88, 16;
	xor.b16  	%rs1342, %rs1340, %rs1278;
	add.s16 	%rs1343, %rs89, 16;
	xor.b16  	%rs1344, %rs1342, %rs1280;
	add.s16 	%rs1345, %rs90, 16;
	xor.b16  	%rs1346, %rs1344, %rs1282;
	add.s16 	%rs1347, %rs91, 16;
	xor.b16  	%rs1348, %rs1346, %rs1284;
	add.s16 	%rs1349, %rs92, 16;
	xor.b16  	%rs1350, %rs1348, %rs1286;
	add.s16 	%rs1351, %rs93, 16;
	xor.b16  	%rs1352, %rs1350, %rs1288;
	add.s16 	%rs1353, %rs94, 16;
	xor.b16  	%rs1354, %rs1352, %rs1290;
	add.s16 	%rs1355, %rs95, 16;
	xor.b16  	%rs1356, %rs1354, %rs1292;
	add.s16 	%rs1357, %rs96, 16;
	xor.b16  	%rs1358, %rs1356, %rs1294;
	add.s16 	%rs1359, %rs97, 16;
	xor.b16  	%rs1360, %rs1358, %rs1296;
	add.s16 	%rs1361, %rs98, 16;
	xor.b16  	%rs1362, %rs1360, %rs1298;
	add.s16 	%rs1363, %rs99, 16;
	xor.b16  	%rs1364, %rs1362, %rs1300;
	add.s16 	%rs1365, %rs100, 16;
	add.s16 	%rs116, %rs1364, -61;
	add.s16 	%rs1366, %rs270, 35;
	xor.b16  	%rs1367, %rs1301, %rs1303;
	add.s16 	%rs1368, %rs69, 33;
	xor.b16  	%rs1369, %rs1367, %rs1305;
	add.s16 	%rs1370, %rs70, 33;
	xor.b16  	%rs1371, %rs1369, %rs1307;
	add.s16 	%rs1372, %rs71, 33;
	xor.b16  	%rs1373, %rs1371, %rs1309;
	add.s16 	%rs1374, %rs72, 33;
	xor.b16  	%rs1375, %rs1373, %rs1311;
	add.s16 	%rs1376, %rs73, 33;
	xor.b16  	%rs1377, %rs1375, %rs1313;
	add.s16 	%rs1378, %rs74, 33;
	xor.b16  	%rs1379, %rs1377, %rs1315;
	add.s16 	%rs1380, %rs75, 33;
	xor.b16  	%rs1381, %rs1379, %rs1317;
	add.s16 	%rs1382, %rs76, 33;
	xor.b16  	%rs1383, %rs1381, %rs1319;
	add.s16 	%rs1384, %rs77, 33;
	xor.b16  	%rs1385, %rs1383, %rs1321;
	add.s16 	%rs1386, %rs78, 33;
	xor.b16  	%rs1387, %rs1385, %rs1323;
	add.s16 	%rs1388, %rs79, 33;
	xor.b16  	%rs1389, %rs1387, %rs1325;
	add.s16 	%rs1390, %rs80, 33;
	xor.b16  	%rs1391, %rs1389, %rs1327;
	add.s16 	%rs1392, %rs81, 33;
	xor.b16  	%rs1393, %rs1391, %rs1329;
	add.s16 	%rs1394, %rs82, 33;
	xor.b16  	%rs1395, %rs1393, %rs1331;
	add.s16 	%rs1396, %rs83, 33;
	xor.b16  	%rs1397, %rs1395, %rs1333;
	add.s16 	%rs1398, %rs84, 33;
	xor.b16  	%rs1399, %rs1397, %rs1335;
	add.s16 	%rs1400, %rs85, 33;
	xor.b16  	%rs1401, %rs1399, %rs1337;
	add.s16 	%rs1402, %rs86, 33;
	xor.b16  	%rs1403, %rs1401, %rs1339;
	add.s16 	%rs1404, %rs87, 33;
	xor.b16  	%rs1405, %rs1403, %rs1341;
	add.s16 	%rs1406, %rs88, 33;
	xor.b16  	%rs1407, %rs1405, %rs1343;
	add.s16 	%rs1408, %rs89, 33;
	xor.b16  	%rs1409, %rs1407, %rs1345;
	add.s16 	%rs1410, %rs90, 33;
	xor.b16  	%rs1411, %rs1409, %rs1347;
	add.s16 	%rs1412, %rs91, 33;
	xor.b16  	%rs1413, %rs1411, %rs1349;
	add.s16 	%rs1414, %rs92, 33;
	xor.b16  	%rs1415, %rs1413, %rs1351;
	add.s16 	%rs1416, %rs93, 33;
	xor.b16  	%rs1417, %rs1415, %rs1353;
	add.s16 	%rs1418, %rs94, 33;
	xor.b16  	%rs1419, %rs1417, %rs1355;
	add.s16 	%rs1420, %rs95, 33;
	xor.b16  	%rs1421, %rs1419, %rs1357;
	add.s16 	%rs1422, %rs96, 33;
	xor.b16  	%rs1423, %rs1421, %rs1359;
	add.s16 	%rs1424, %rs97, 33;
	xor.b16  	%rs1425, %rs1423, %rs1361;
	add.s16 	%rs1426, %rs98, 33;
	xor.b16  	%rs1427, %rs1425, %rs1363;
	add.s16 	%rs1428, %rs99, 33;
	xor.b16  	%rs1429, %rs1427, %rs1365;
	add.s16 	%rs1430, %rs100, 33;
	add.s16 	%rs117, %rs1429, -48;
	or.b16  	%rs1431, %rs270, 52;
	xor.b16  	%rs1432, %rs1366, %rs1368;
	add.s16 	%rs1433, %rs69, 50;
	xor.b16  	%rs1434, %rs1432, %rs1370;
	add.s16 	%rs1435, %rs70, 50;
	xor.b16  	%rs1436, %rs1434, %rs1372;
	add.s16 	%rs1437, %rs71, 50;
	xor.b16  	%rs1438, %rs1436, %rs1374;
	add.s16 	%rs1439, %rs72, 50;
	xor.b16  	%rs1440, %rs1438, %rs1376;
	add.s16 	%rs1441, %rs73, 50;
	xor.b16  	%rs1442, %rs1440, %rs1378;
	add.s16 	%rs1443, %rs74, 50;
	xor.b16  	%rs1444, %rs1442, %rs1380;
	add.s16 	%rs1445, %rs75, 50;
	xor.b16  	%rs1446, %rs1444, %rs1382;
	add.s16 	%rs1447, %rs76, 50;
	xor.b16  	%rs1448, %rs1446, %rs1384;
	add.s16 	%rs1449, %rs77, 50;
	xor.b16  	%rs1450, %rs1448, %rs1386;
	add.s16 	%rs1451, %rs78, 50;
	xor.b16  	%rs1452, %rs1450, %rs1388;
	add.s16 	%rs1453, %rs79, 50;
	xor.b16  	%rs1454, %rs1452, %rs1390;
	add.s16 	%rs1455, %rs80, 50;
	xor.b16  	%rs1456, %rs1454, %rs1392;
	add.s16 	%rs1457, %rs81, 50;
	xor.b16  	%rs1458, %rs1456, %rs1394;
	add.s16 	%rs1459, %rs82, 50;
	xor.b16  	%rs1460, %rs1458, %rs1396;
	add.s16 	%rs1461, %rs83, 50;
	xor.b16  	%rs1462, %rs1460, %rs1398;
	add.s16 	%rs1463, %rs84, 50;
	xor.b16  	%rs1464, %rs1462, %rs1400;
	add.s16 	%rs1465, %rs85, 50;
	xor.b16  	%rs1466, %rs1464, %rs1402;
	add.s16 	%rs1467, %rs86, 50;
	xor.b16  	%rs1468, %rs1466, %rs1404;
	add.s16 	%rs1469, %rs87, 50;
	xor.b16  	%rs1470, %rs1468, %rs1406;
	add.s16 	%rs1471, %rs88, 50;
	xor.b16  	%rs1472, %rs1470, %rs1408;
	add.s16 	%rs1473, %rs89, 50;
	xor.b16  	%rs1474, %rs1472, %rs1410;
	add.s16 	%rs1475, %rs90, 50;
	xor.b16  	%rs1476, %rs1474, %rs1412;
	add.s16 	%rs1477, %rs91, 50;
	xor.b16  	%rs1478, %rs1476, %rs1414;
	add.s16 	%rs1479, %rs92, 50;
	xor.b16  	%rs1480, %rs1478, %rs1416;
	add.s16 	%rs1481, %rs93, 50;
	xor.b16  	%rs1482, %rs1480, %rs1418;
	add.s16 	%rs1483, %rs94, 50;
	xor.b16  	%rs1484, %rs1482, %rs1420;
	add.s16 	%rs1485, %rs95, 50;
	xor.b16  	%rs1486, %rs1484, %rs1422;
	add.s16 	%rs1487, %rs96, 50;
	xor.b16  	%rs1488, %rs1486, %rs1424;
	add.s16 	%rs1489, %rs97, 50;
	xor.b16  	%rs1490, %rs1488, %rs1426;
	add.s16 	%rs1491, %rs98, 50;
	xor.b16  	%rs1492, %rs1490, %rs1428;
	add.s16 	%rs1493, %rs99, 50;
	xor.b16  	%rs1494, %rs1492, %rs1430;
	add.s16 	%rs1495, %rs100, 50;
	add.s16 	%rs118, %rs1494, -35;
	add.s16 	%rs1496, %rs270, 69;
	xor.b16  	%rs1497, %rs1431, %rs1433;
	add.s16 	%rs1498, %rs69, 67;
	xor.b16  	%rs1499, %rs1497, %rs1435;
	add.s16 	%rs1500, %rs70, 67;
	xor.b16  	%rs1501, %rs1499, %rs1437;
	add.s16 	%rs1502, %rs71, 67;
	xor.b16  	%rs1503, %rs1501, %rs1439;
	add.s16 	%rs1504, %rs72, 67;
	xor.b16  	%rs1505, %rs1503, %rs1441;
	add.s16 	%rs1506, %rs73, 67;
	xor.b16  	%rs1507, %rs1505, %rs1443;
	add.s16 	%rs1508, %rs74, 67;
	xor.b16  	%rs1509, %rs1507, %rs1445;
	add.s16 	%rs1510, %rs75, 67;
	xor.b16  	%rs1511, %rs1509, %rs1447;
	add.s16 	%rs1512, %rs76, 67;
	xor.b16  	%rs1513, %rs1511, %rs1449;
	add.s16 	%rs1514, %rs77, 67;
	xor.b16  	%rs1515, %rs1513, %rs1451;
	add.s16 	%rs1516, %rs78, 67;
	xor.b16  	%rs1517, %rs1515, %rs1453;
	add.s16 	%rs1518, %rs79, 67;
	xor.b16  	%rs1519, %rs1517, %rs1455;
	add.s16 	%rs1520, %rs80, 67;
	xor.b16  	%rs1521, %rs1519, %rs1457;
	add.s16 	%rs1522, %rs81, 67;
	xor.b16  	%rs1523, %rs1521, %rs1459;
	add.s16 	%rs1524, %rs82, 67;
	xor.b16  	%rs1525, %rs1523, %rs1461;
	add.s16 	%rs1526, %rs83, 67;
	xor.b16  	%rs1527, %rs1525, %rs1463;
	add.s16 	%rs1528, %rs84, 67;
	xor.b16  	%rs1529, %rs1527, %rs1465;
	add.s16 	%rs1530, %rs85, 67;
	xor.b16  	%rs1531, %rs1529, %rs1467;
	add.s16 	%rs1532, %rs86, 67;
	xor.b16  	%rs1533, %rs1531, %rs1469;
	add.s16 	%rs1534, %rs87, 67;
	xor.b16  	%rs1535, %rs1533, %rs1471;
	add.s16 	%rs1536, %rs88, 67;
	xor.b16  	%rs1537, %rs1535, %rs1473;
	add.s16 	%rs1538, %rs89, 67;
	xor.b16  	%rs1539, %rs1537, %rs1475;
	add.s16 	%rs1540, %rs90, 67;
	xor.b16  	%rs1541, %rs1539, %rs1477;
	add.s16 	%rs1542, %rs91, 67;
	xor.b16  	%rs1543, %rs1541, %rs1479;
	add.s16 	%rs1544, %rs92, 67;
	xor.b16  	%rs1545, %rs1543, %rs1481;
	add.s16 	%rs1546, %rs93, 67;
	xor.b16  	%rs1547, %rs1545, %rs1483;
	add.s16 	%rs1548, %rs94, 67;
	xor.b16  	%rs1549, %rs1547, %rs1485;
	add.s16 	%rs1550, %rs95, 67;
	xor.b16  	%rs1551, %rs1549, %rs1487;
	add.s16 	%rs1552, %rs96, 67;
	xor.b16  	%rs1553, %rs1551, %rs1489;
	add.s16 	%rs1554, %rs97, 67;
	xor.b16  	%rs1555, %rs1553, %rs1491;
	add.s16 	%rs1556, %rs98, 67;
	xor.b16  	%rs1557, %rs1555, %rs1493;
	add.s16 	%rs1558, %rs99, 67;
	xor.b16  	%rs1559, %rs1557, %rs1495;
	add.s16 	%rs1560, %rs100, 67;
	add.s16 	%rs119, %rs1559, -22;
	xor.b16  	%rs1561, %rs1496, %rs1498;
	xor.b16  	%rs1562, %rs1561, %rs1500;
	xor.b16  	%rs1563, %rs1562, %rs1502;
	xor.b16  	%rs1564, %rs1563, %rs1504;
	xor.b16  	%rs1565, %rs1564, %rs1506;
	xor.b16  	%rs1566, %rs1565, %rs1508;
	xor.b16  	%rs1567, %rs1566, %rs1510;
	xor.b16  	%rs1568, %rs1567, %rs1512;
	xor.b16  	%rs1569, %rs1568, %rs1514;
	xor.b16  	%rs1570, %rs1569, %rs1516;
	xor.b16  	%rs1571, %rs1570, %rs1518;
	xor.b16  	%rs1572, %rs1571, %rs1520;
	xor.b16  	%rs1573, %rs1572, %rs1522;
	xor.b16  	%rs1574, %rs1573, %rs1524;
	xor.b16  	%rs1575, %rs1574, %rs1526;
	xor.b16  	%rs1576, %rs1575, %rs1528;
	xor.b16  	%rs1577, %rs1576, %rs1530;
	xor.b16  	%rs1578, %rs1577, %rs1532;
	xor.b16  	%rs1579, %rs1578, %rs1534;
	xor.b16  	%rs1580, %rs1579, %rs1536;
	xor.b16  	%rs1581, %rs1580, %rs1538;
	xor.b16  	%rs1582, %rs1581, %rs1540;
	xor.b16  	%rs1583, %rs1582, %rs1542;
	xor.b16  	%rs1584, %rs1583, %rs1544;
	xor.b16  	%rs1585, %rs1584, %rs1546;
	xor.b16  	%rs1586, %rs1585, %rs1548;
	xor.b16  	%rs1587, %rs1586, %rs1550;
	xor.b16  	%rs1588, %rs1587, %rs1552;
	xor.b16  	%rs1589, %rs1588, %rs1554;
	xor.b16  	%rs1590, %rs1589, %rs1556;
	xor.b16  	%rs1591, %rs1590, %rs1558;
	xor.b16  	%rs1592, %rs1591, %rs1560;
	add.s16 	%rs120, %rs1592, -9;
	mov.b32 	%r412, 0;
$L__BB0_80:
	mov.u32 	%r369, _ZZ27bruteforce_kernel_multi_gpuP6ResultPiyyiPhS1_E9s_targets;
	mad.lo.s32 	%r55, %r412, 20, %r369;
	ld.shared.u8 	%rs1593, [%r55];
	and.b16  	%rs1594, %rs101, 255;
	setp.eq.s16 	%p93, %rs1594, %rs1593;
	@%p93 bra 	$L__BB0_82;
$L__BB0_81:
	add.s32 	%r412, %r412, 1;
	setp.eq.s32 	%p113, %r412, %r6;
	@%p113 bra 	$L__BB0_103;
	bra.uni 	$L__BB0_80;
$L__BB0_82:
	ld.shared.u8 	%rs1595, [%r55+1];
	and.b16  	%rs1596, %rs102, 255;
	setp.ne.s16 	%p94, %rs1596, %rs1595;
	@%p94 bra 	$L__BB0_81;
	ld.shared.u8 	%rs1597, [%r55+2];
	and.b16  	%rs1598, %rs103, 255;
	setp.ne.s16 	%p95, %rs1598, %rs1597;
	@%p95 bra 	$L__BB0_81;
	ld.shared.u8 	%rs1599, [%r55+3];
	and.b16  	%rs1600, %rs104, 255;
	setp.ne.s16 	%p96, %rs1600, %rs1599;
	@%p96 bra 	$L__BB0_81;
	ld.shared.u8 	%rs1601, [%r55+4];
	and.b16  	%rs1602, %rs105, 255;
	setp.ne.s16 	%p97, %rs1602, %rs1601;
	@%p97 bra 	$L__BB0_81;
	ld.shared.u8 	%rs1603, [%r55+5];
	and.b16  	%rs1604, %rs106, 255;
	setp.ne.s16 	%p98, %rs1604, %rs1603;
	@%p98 bra 	$L__BB0_81;
	ld.shared.u8 	%rs1605, [%r55+6];
	and.b16  	%rs1606, %rs107, 255;
	setp.ne.s16 	%p99, %rs1606, %rs1605;
	@%p99 bra 	$L__BB0_81;
	ld.shared.u8 	%rs1607, [%r55+7];
	and.b16  	%rs1608, %rs108, 255;
	setp.ne.s16 	%p100, %rs1608, %rs1607;
	@%p100 bra 	$L__BB0_81;
	ld.shared.u8 	%rs1609, [%r55+8];
	and.b16  	%rs1610, %rs109, 255;
	setp.ne.s16 	%p101, %rs1610, %rs1609;
	@%p101 bra 	$L__BB0_81;
	ld.shared.u8 	%rs1611, [%r55+9];
	and.b16  	%rs1612, %rs110, 255;
	setp.ne.s16 	%p102, %rs1612, %rs1611;
	@%p102 bra 	$L__BB0_81;
	ld.shared.u8 	%rs1613, [%r55+10];
	and.b16  	%rs1614, %rs111, 255;
	setp.ne.s16 	%p103, %rs1614, %rs1613;
	@%p103 bra 	$L__BB0_81;
	ld.shared.u8 	%rs1615, [%r55+11];
	and.b16  	%rs1616, %rs112, 255;
	setp.ne.s16 	%p104, %rs1616, %rs1615;
	@%p104 bra 	$L__BB0_81;
	ld.shared.u8 	%rs1617, [%r55+12];
	and.b16  	%rs1618, %rs113, 255;
	setp.ne.s16 	%p105, %rs1618, %rs1617;
	@%p105 bra 	$L__BB0_81;
	ld.shared.u8 	%rs1619, [%r55+13];
	and.b16  	%rs1620, %rs114, 255;
	setp.ne.s16 	%p106, %rs1620, %rs1619;
	@%p106 bra 	$L__BB0_81;
	ld.shared.u8 	%rs1621, [%r55+14];
	and.b16  	%rs1622, %rs115, 255;
	setp.ne.s16 	%p107, %rs1622, %rs1621;
	@%p107 bra 	$L__BB0_81;
	ld.shared.u8 	%rs1623, [%r55+15];
	and.b16  	%rs1624, %rs116, 255;
	setp.ne.s16 	%p108, %rs1624, %rs1623;
	@%p108 bra 	$L__BB0_81;
	ld.shared.u8 	%rs1625, [%r55+16];
	and.b16  	%rs1626, %rs117, 255;
	setp.ne.s16 	%p109, %rs1626, %rs1625;
	@%p109 bra 	$L__BB0_81;
	ld.shared.u8 	%rs1627, [%r55+17];
	and.b16  	%rs1628, %rs118, 255;
	setp.ne.s16 	%p110, %rs1628, %rs1627;
	@%p110 bra 	$L__BB0_81;
	ld.shared.u8 	%rs1629, [%r55+18];
	and.b16  	%rs1630, %rs119, 255;
	setp.ne.s16 	%p111, %rs1630, %rs1629;
	@%p111 bra 	$L__BB0_81;
	ld.shared.u8 	%rs1631, [%r55+19];
	and.b16  	%rs1632, %rs120, 255;
	setp.ne.s16 	%p112, %rs1632, %rs1631;
	@%p112 bra 	$L__BB0_81;
	ld.param.u64 	%rd51, [_Z27bruteforce_kernel_multi_gpuP6ResultPiyyiPhS1__param_1];
	cvta.to.global.u64 	%rd42, %rd51;
	atom.global.add.u32 	%r57, [%rd42], 1;
	setp.gt.s32 	%p114, %r57, 99;
	@%p114 bra 	$L__BB0_103;
	ld.param.u64 	%rd53, [_Z27bruteforce_kernel_multi_gpuP6ResultPiyyiPhS1__param_3];
	ld.param.u64 	%rd50, [_Z27bruteforce_kernel_multi_gpuP6ResultPiyyiPhS1__param_0];
	cvta.to.global.u64 	%rd44, %rd50;
	mul.wide.s32 	%rd45, %r57, 120;
	add.s64 	%rd46, %rd44, %rd45;
	st.global.u8 	[%rd46+3], %r50;
	shr.u32 	%r370, %r49, 16;
	st.global.u8 	[%rd46+2], %r370;
	st.global.u8 	[%rd46+1], %r359;
	st.global.u8 	[%rd46], %r49;
	and.b32  	%r372, %r36, -16777216;
	shl.b32 	%r373, %r51, 16;
	and.b32  	%r374, %r373, 16711680;
	or.b32  	%r375, %r372, %r374;
	and.b16  	%rs1633, %rs62, 255;
	mul.wide.u16 	%r376, %rs1633, 256;
	or.b32  	%r377, %r375, %r376;
	cvt.u32.u16 	%r378, %rs61;
	or.b32  	%r379, %r376, %r378;
	shr.u32 	%r380, %r376, 8;
	st.global.u8 	[%rd46+5], %r380;
	st.global.u8 	[%rd46+4], %r379;
	shr.u32 	%r381, %r377, 24;
	st.global.u8 	[%rd46+7], %r381;
	shr.u32 	%r382, %r377, 16;
	st.global.u8 	[%rd46+6], %r382;
	st.global.u8 	[%rd46+11], %r362;
	shr.u32 	%r384, %r37, 16;
	st.global.u8 	[%rd46+10], %r384;
	st.global.u8 	[%rd46+9], %r361;
	st.global.u8 	[%rd46+8], %r37;
	st.global.u8 	[%rd46+15], %r363;
	shr.u32 	%r387, %r39, 16;
	st.global.u8 	[%rd46+14], %r387;
	shr.u32 	%r388, %r39, 8;
	st.global.u8 	[%rd46+13], %r388;
	st.global.u8 	[%rd46+12], %r39;
	st.global.u8 	[%rd46+19], %r364;
	shr.u32 	%r390, %r41, 16;
	st.global.u8 	[%rd46+18], %r390;
	shr.u32 	%r391, %r41, 8;
	st.global.u8 	[%rd46+17], %r391;
	st.global.u8 	[%rd46+16], %r41;
	st.global.u8 	[%rd46+23], %r365;
	shr.u32 	%r393, %r43, 16;
	st.global.u8 	[%rd46+22], %r393;
	shr.u32 	%r394, %r43, 8;
	st.global.u8 	[%rd46+21], %r394;
	st.global.u8 	[%rd46+20], %r43;
	st.global.u8 	[%rd46+27], %r367;
	shr.u32 	%r396, %r45, 16;
	st.global.u8 	[%rd46+26], %r396;
	st.global.u8 	[%rd46+25], %r366;
	st.global.u8 	[%rd46+24], %r45;
	shr.u32 	%r398, %r53, 24;
	st.global.u8 	[%rd46+31], %r398;
	shr.u32 	%r399, %r53, 16;
	st.global.u8 	[%rd46+30], %r399;
	st.global.u8 	[%rd46+29], %r368;
	st.global.u8 	[%rd46+28], %r53;
	st.global.u8 	[%rd46+52], %rs68;
	st.global.u8 	[%rd46+53], %rs69;
	st.global.u8 	[%rd46+54], %rs70;
	st.global.u8 	[%rd46+55], %rs71;
	st.global.u8 	[%rd46+56], %rs72;
	st.global.u8 	[%rd46+57], %rs73;
	st.global.u8 	[%rd46+58], %rs74;
	st.global.u8 	[%rd46+59], %rs75;
	st.global.u8 	[%rd46+60], %rs76;
	st.global.u8 	[%rd46+61], %rs77;
	st.global.u8 	[%rd46+62], %rs78;
	st.global.u8 	[%rd46+63], %rs79;
	st.global.u8 	[%rd46+64], %rs80;
	st.global.u8 	[%rd46+65], %rs81;
	st.global.u8 	[%rd46+66], %rs82;
	st.global.u8 	[%rd46+67], %rs83;
	st.global.u8 	[%rd46+68], %rs84;
	st.global.u8 	[%rd46+69], %rs85;
	st.global.u8 	[%rd46+70], %rs86;
	st.global.u8 	[%rd46+71], %rs87;
	st.global.u8 	[%rd46+72], %rs88;
	st.global.u8 	[%rd46+73], %rs89;
	st.global.u8 	[%rd46+74], %rs90;
	st.global.u8 	[%rd46+75], %rs91;
	st.global.u8 	[%rd46+76], %rs92;
	st.global.u8 	[%rd46+77], %rs93;
	st.global.u8 	[%rd46+78], %rs94;
	st.global.u8 	[%rd46+79], %rs95;
	st.global.u8 	[%rd46+80], %rs96;
	st.global.u8 	[%rd46+81], %rs97;
	st.global.u8 	[%rd46+82], %rs98;
	st.global.u8 	[%rd46+83], %rs99;
	st.global.u8 	[%rd46+84], %rs100;
	st.global.u8 	[%rd46+32], %rs101;
	st.global.u8 	[%rd46+33], %rs102;
	st.global.u8 	[%rd46+34], %rs103;
	st.global.u8 	[%rd46+35], %rs104;
	st.global.u8 	[%rd46+36], %rs105;
	st.global.u8 	[%rd46+37], %rs106;
	st.global.u8 	[%rd46+38], %rs107;
	st.global.u8 	[%rd46+39], %rs108;
	st.global.u8 	[%rd46+40], %rs109;
	st.global.u8 	[%rd46+41], %rs110;
	st.global.u8 	[%rd46+42], %rs111;
	st.global.u8 	[%rd46+43], %rs112;
	st.global.u8 	[%rd46+44], %rs113;
	st.global.u8 	[%rd46+45], %rs114;
	st.global.u8 	[%rd46+46], %rs115;
	st.global.u8 	[%rd46+47], %rs116;
	st.global.u8 	[%rd46+48], %rs117;
	st.global.u8 	[%rd46+49], %rs118;
	st.global.u8 	[%rd46+50], %rs119;
	st.global.u8 	[%rd46+51], %rs120;
	mov.b16 	%rs1634, 1;
	st.global.u8 	[%rd46+85], %rs1634;
	st.global.u64 	[%rd46+88], %rd6;
	cvt.u64.u32 	%rd47, %r405;
	shl.b64 	%rd48, %rd53, 7;
	add.s64 	%rd49, %rd48, %rd47;
	st.global.u64 	[%rd46+96], %rd49;
	// begin inline asm
	mov.u64 	%rd43, %clock64;
	// end inline asm
	st.global.u64 	[%rd46+104], %rd43;
	st.global.u32 	[%rd46+112], %r79;
$L__BB0_103:
	add.s32 	%r405, %r405, 1;
	setp.eq.s32 	%p115, %r405, 128;
	@%p115 bra 	$L__BB0_104;
	bra.uni 	$L__BB0_14;
$L__BB0_104:
	ret;

}


// ===== COMPILED SASS (sm_100) =====

	.target	sm_100

	.elftype	@"ET_EXEC"


//--------------------- .note.nv.tkinfo           --------------------------
	.section	.note.nv.tkinfo,"",@"SHT_NOTE"
	.sectionflags	@"SHF_NOTE_NV_TKINFO"
	.tkinfo
        /*0018*/ 	.word	0x00000002
        /*0030*/ 	.string	""
        /*0030*/ 	.string	"ptxas"
        /*0030*/ 	.string	"Cuda compilation tools, release 13.0, V13.0.88"
        /*0030*/ 	.string	"Build cuda_13.0.r13.0/compiler.36424714_0"
        /*0030*/ 	.string	"-arch sm_100 -m 64 "



//--------------------- .note.nv.cuinfo           --------------------------
	.section	.note.nv.cuinfo,"",@"SHT_NOTE"
	.sectionflags	@"SHF_NOTE_NV_CUINFO"
        /*0018*/ 	.short	0x0002
        /*001a*/ 	.short	0x0064
        /*001c*/ 	.short	0x0082
	.zero		2


//--------------------- .nv.info                  --------------------------
	.section	.nv.info,"",@"SHT_CUDA_INFO"
	.align	4


	//----- nvinfo : EIATTR_REGCOUNT
	.align		4
        /*0000*/ 	.byte	0x04, 0x2f
        /*0002*/ 	.short	(.L_13 - .L_12)
	.align		4
.L_12:
        /*0004*/ 	.word	index@(_Z27bruteforce_kernel_multi_gpuP6ResultPiyyiPhS1_)
        /*0008*/ 	.word	0x00000060


	//----- nvinfo : EIATTR_FRAME_SIZE
	.align		4
.L_13:
        /*000c*/ 	.byte	0x04, 0x11
        /*000e*/ 	.short	(.L_15 - .L_14)
	.align		4
.L_14:
        /*0010*/ 	.word	index@(_Z27bruteforce_kernel_multi_gpuP6ResultPiyyiPhS1_)
        /*0014*/ 	.word	0x00000000


	//----- nvinfo : EIATTR_MIN_STACK_SIZE
	.align		4
.L_15:
        /*0018*/ 	.byte	0x04, 0x12
        /*001a*/ 	.short	(.L_17 - .L_16)
	.align		4
.L_16:
        /*001c*/ 	.word	index@(_Z27bruteforce_kernel_multi_gpuP6ResultPiyyiPhS1_)
        /*0020*/ 	.word	0x00000000
.L_17:


//--------------------- .nv.compat                --------------------------
	.section	.nv.compat,"",@"SHT_CUDA_COMPAT_INFO"
	.align	4
        /*0000*/ 	.byte	0x02, 0x09, 0x00, 0x00, 0x02, 0x02, 0x01, 0x00, 0x02, 0x05, 0x05, 0x00, 0x03, 0x07, 0x01, 0x01
        /*0010*/ 	.byte	0x02, 0x03, 0x00, 0x00, 0x02, 0x06, 0x01, 0x00, 0x04, 0x0b, 0x08, 0x00, 0x09, 0x00, 0x00, 0x00
        /*0020*/ 	.byte	0x00, 0x00, 0x00, 0x00


//--------------------- .nv.info._Z27bruteforce_kernel_multi_gpuP6ResultPiyyiPhS1_ --------------------------
	.section	.nv.info._Z27bruteforce_kernel_multi_gpuP6ResultPiyyiPhS1_,"",@"SHT_CUDA_INFO"
	.sectionflags	@""
	.align	4


	//----- nvinfo : EIATTR_CUDA_API_VERSION
	.align		4
        /*0000*/ 	.byte	0x04, 0x37
        /*0002*/ 	.short	(.L_19 - .L_18)
.L_18:
        /*0004*/ 	.word	0x00000082


	//----- nvinfo : EIATTR_KPARAM_INFO
	.align		4
.L_19:
        /*0008*/ 	.byte	0x04, 0x17
        /*000a*/ 	.short	(.L_21 - .L_20)
.L_20:
        /*000c*/ 	.word	0x00000000
        /*0010*/ 	.short	0x0006
        /*0012*/ 	.short	0x0030
        /*0014*/ 	.byte	0x00, 0xf5, 0x21, 0x00


	//----- nvinfo : EIATTR_KPARAM_INFO
	.align		4
.L_21:
        /*0018*/ 	.byte	0x04, 0x17
        /*001a*/ 	.short	(.L_23 - .L_22)
.L_22:
        /*001c*/ 	.word	0x00000000
        /*0020*/ 	.short	0x0005
        /*0022*/ 	.short	0x0028
        /*0024*/ 	.byte	0x00, 0xf5, 0x21, 0x00


	//----- nvinfo : EIATTR_KPARAM_INFO
	.align		4
.L_23:
        /*0028*/ 	.byte	0x04, 0x17
        /*002a*/ 	.short	(.L_25 - .L_24)
.L_24:
        /*002c*/ 	.word	0x00000000
        /*0030*/ 	.short	0x0004
        /*0032*/ 	.short	0x0020
        /*0034*/ 	.byte	0x00, 0xf0, 0x11, 0x00


	//----- nvinfo : EIATTR_KPARAM_INFO
	.align		4
.L_25:
        /*0038*/ 	.byte	0x04, 0x17
        /*003a*/ 	.short	(.L_27 - .L_26)
.L_26:
        /*003c*/ 	.word	0x00000000
        /*0040*/ 	.short	0x0003
        /*0042*/ 	.short	0x0018
        /*0044*/ 	.byte	0x00, 0xf0, 0x21, 0x00


	//----- nvinfo : EIATTR_KPARAM_INFO
	.align		4
.L_27:
        /*0048*/ 	.byte	0x04, 0x17
        /*004a*/ 	.short	(.L_29 - .L_28)
.L_28:
        /*004c*/ 	.word	0x00000000
        /*0050*/ 	.short	0x0002
        /*0052*/ 	.short	0x0010
        /*0054*/ 	.byte	0x00, 0xf0, 0x21, 0x00


	//----- nvinfo : EIATTR_KPARAM_INFO
	.align		4
.L_29:
        /*0058*/ 	.byte	0x04, 0x17
        /*005a*/ 	.short	(.L_31 - .L_30)
.L_30:
        /*005c*/ 	.word	0x00000000
        /*0060*/ 	.short	0x0001
        /*0062*/ 	.short	0x0008
        /*0064*/ 	.byte	0x00, 0xf5, 0x21, 0x00


	//----- nvinfo : EIATTR_KPARAM_INFO
	.align		4
.L_31:
        /*0068*/ 	.byte	0x04, 0x17
        /*006a*/ 	.short	(.L_33 - .L_32)
.L_32:
        /*006c*/ 	.word	0x00000000
        /*0070*/ 	.short	0x0000
        /*0072*/ 	.short	0x0000
        /*0074*/ 	.byte	0x00, 0xf5, 0x21, 0x00


	//----- nvinfo : EIATTR_SPARSE_MMA_MASK
	.align		4
.L_33:
        /*0078*/ 	.byte	0x03, 0x50
        /*007a*/ 	.short	0x0000


	//----- nvinfo : EIATTR_MAXREG_COUNT
	.align		4
        /*007c*/ 	.byte	0x03, 0x1b
        /*007e*/ 	.short	0x00ff


	//----- nvinfo : EIATTR_NUM_BARRIERS
	.align		4
        /*0080*/ 	.byte	0x02, 0x4c
        /*0082*/ 	.byte	0x01
	.zero		1


	//----- nvinfo : EIATTR_MERCURY_ISA_VERSION
	.align		4
        /*0084*/ 	.byte	0x03, 0x5f
        /*0086*/ 	.short	0x0101


	//----- nvinfo : EIATTR_INT_WARP_WIDE_INSTR_OFFSETS
	.align		4
        /*0088*/ 	.byte	0x04, 0x31
        /*008a*/ 	.short	(.L_35 - .L_34)


	//   ....[0]....
.L_34:
        /*008c*/ 	.word	0x00000c30


	//   ....[1]....
        /*0090*/ 	.word	0x00000cc0


	//   ....[2]....
        /*0094*/ 	.word	0x00001a10


	//   ....[3]....
        /*0098*/ 	.word	0x00001aa0


	//   ....[4]....
        /*009c*/ 	.word	0x00007340


	//   ....[5]....
        /*00a0*/ 	.word	0x000073d0


	//----- nvinfo : EIATTR_VRC_CTA_INIT_COUNT
	.align		4
.L_35:
        /*00a4*/ 	.byte	0x02, 0x4a
	.zero		1
	.zero		1


	//----- nvinfo : EIATTR_EXIT_INSTR_OFFSETS
	.align		4
        /*00a8*/ 	.byte	0x04, 0x1c
        /*00aa*/ 	.short	(.L_37 - .L_36)


	//   ....[0]....
.L_36:
        /*00ac*/ 	.word	0x00001220


	//   ....[1]....
        /*00b0*/ 	.word	0x00007be0


	//----- nvinfo : EIATTR_CRS_STACK_SIZE
	.align		4
.L_37:
        /*00b4*/ 	.byte	0x04, 0x1e
        /*00b6*/ 	.short	(.L_39 - .L_38)
.L_38:
        /*00b8*/ 	.word	0x00000000


	//----- nvinfo : EIATTR_CBANK_PARAM_SIZE
	.align		4
.L_39:
        /*00bc*/ 	.byte	0x03, 0x19
        /*00be*/ 	.short	0x0038


	//----- nvinfo : EIATTR_PARAM_CBANK
	.align		4
        /*00c0*/ 	.byte	0x04, 0x0a
        /*00c2*/ 	.short	(.L_41 - .L_40)
	.align		4
.L_40:
        /*00c4*/ 	.word	index@(.nv.constant0._Z27bruteforce_kernel_multi_gpuP6ResultPiyyiPhS1_)
        /*00c8*/ 	.short	0x0380
        /*00ca*/ 	.short	0x0038


	//----- nvinfo : EIATTR_SW_WAR
	.align		4
.L_41:
        /*00cc*/ 	.byte	0x04, 0x36
        /*00ce*/ 	.short	(.L_43 - .L_42)
.L_42:
        /*00d0*/ 	.word	0x00000008
.L_43:


//--------------------- .nv.callgraph             --------------------------
	.section	.nv.callgraph,"",@"SHT_CUDA_CALLGRAPH"
	.align	4
	.sectionentsize	8
	.align		4
        /*0000*/ 	.word	0x00000000
	.align		4
        /*0004*/ 	.word	0xffffffff
	.align		4
        /*0008*/ 	.word	0x00000000
	.align		4
        /*000c*/ 	.word	0xfffffffe
	.align		4
        /*0010*/ 	.word	0x00000000
	.align		4
        /*0014*/ 	.word	0xfffffffd
	.align		4
        /*0018*/ 	.word	0x00000000
	.align		4
        /*001c*/ 	.word	0xfffffffc


//--------------------- .nv.constant4             --------------------------
	.section	.nv.constant4,"a",@progbits
	.align	8
	.align		8
.nv.constant4:
        /*0000*/ 	.dword	precalc_xorwow_matrix
	.align		8
        /*0008*/ 	.dword	precalc_xorwow_offset_matrix
	.align		8
        /*0010*/ 	.dword	mrg32k3aM1
	.align		8
        /*0018*/ 	.dword	mrg32k3aM2
	.align		8
        /*0020*/ 	.dword	mrg32k3aM1SubSeq
	.align		8
        /*0028*/ 	.dword	mrg32k3aM2SubSeq
	.align		8
        /*0030*/ 	.dword	mrg32k3aM1Seq
	.align		8
        /*0038*/ 	.dword	mrg32k3aM2Seq


//--------------------- .nv.constant3             --------------------------
	.section	.nv.constant3,"a",@progbits
	.align	8
.nv.constant3:
	.type		__cr_lgamma_table,@object
	.size		__cr_lgamma_table,(d_secp256k1_n - __cr_lgamma_table)
__cr_lgamma_table:
        /*0000*/ 	.byte	0x00, 0x00, 0x00, 0x00, 0x00, 0x00, 0x00, 0x00, 0x00, 0x00, 0x00, 0x00, 0x00, 0x00, 0x00, 0x00
        /*0010*/ 	.byte	0xef, 0x39, 0xfa, 0xfe, 0x42, 0x2e, 0xe6, 0x3f, 0x02, 0x20, 0x2a, 0xfa, 0x0b, 0xab, 0xfc, 0x3f
        /*0020*/ 	.byte	0xf9, 0x2c, 0x92, 0x7c, 0xa7, 0x6c, 0x09, 0x40, 0xc9, 0x79, 0x44, 0x3c, 0x64, 0x26, 0x13, 0x40
        /*0030*/ 	.byte	0xca, 0x01, 0xcf, 0x3a, 0x27, 0x51, 0x1a, 0x40, 0x30, 0xcc, 0x2d, 0xf3, 0xe1, 0x0c, 0x21, 0x40
        /*0040*/ 	.byte	0x0d, 0xb7, 0xfc, 0x82, 0x8e, 0x35, 0x25, 0x40
	.type		d_secp256k1_n,@object
	.size		d_secp256k1_n,(d_target_hashes - d_secp256k1_n)
d_secp256k1_n:
        /*0048*/ 	.byte	0xff, 0xff, 0xff, 0xff, 0xff, 0xff, 0xff, 0xff, 0xff, 0xff, 0xff, 0xff, 0xff, 0xff, 0xff, 0xfe
        /*0058*/ 	.byte	0xba, 0xae, 0xdc, 0xe6, 0xaf, 0x48, 0xa0, 0x3b, 0xbf, 0xd2, 0x5e, 0x8c, 0xd0, 0x36, 0x41, 0x41
	.type		d_target_hashes,@object
	.size		d_target_hashes,(d_num_targets - d_target_hashes)
d_target_hashes:
	.zero		20000
	.type		d_num_targets,@object
	.size		d_num_targets,(.L_11 - d_num_targets)
d_num_targets:
	.zero		4
.L_11:


//--------------------- .text._Z27bruteforce_kernel_multi_gpuP6ResultPiyyiPhS1_ --------------------------
	.section	.text._Z27bruteforce_kernel_multi_gpuP6ResultPiyyiPhS1_,"ax",@progbits
	.align	128
        .global         _Z27bruteforce_kernel_multi_gpuP6ResultPiyyiPhS1_
        .type           _Z27bruteforce_kernel_multi_gpuP6ResultPiyyiPhS1_,@function
        .size           _Z27bruteforce_kernel_multi_gpuP6ResultPiyyiPhS1_,(.L_x_22 - _Z27bruteforce_kernel_multi_gpuP6ResultPiyyiPhS1_)
        .other          _Z27bruteforce_kernel_multi_gpuP6ResultPiyyiPhS1_,@"STO_CUDA_ENTRY STV_DEFAULT"
_Z27bruteforce_kernel_multi_gpuP6ResultPiyyiPhS1_:
.text._Z27bruteforce_kernel_multi_gpuP6ResultPiyyiPhS1_:
[----:B------:R-:W-:Y:S01]  /*0000*/  LDC R1, c[0x0][0x37c] ;  /* 0x0000df00ff017b82 */ /* 0x000fe20000000800 */
[----:B------:R-:W0:Y:S01]  /*0010*/  LDCU UR10, c[0x3][0x4e88] ;  /* 0x00c9d100ff0a77ac */ /* 0x000e220008000800 */
[----:B------:R-:W1:Y:S06]  /*0020*/  S2R R0, SR_TID.X ;  /* 0x0000000000007919 */ /* 0x000e6c0000002100 */
[----:B------:R-:W2:Y:S01]  /*0030*/  S2UR UR6, SR_CTAID.X ;  /* 0x00000000000679c3 */ /* 0x000ea20000002500 */
[----:B------:R-:W-:Y:S07]  /*0040*/  BSSY.RECONVERGENT B0, `(.L_x_0) ;  /* 0x0000066000007945 */ /* 0x000fee0003800200 */
[----:B------:R-:W2:Y:S01]  /*0050*/  LDC R3, c[0x0][0x360] ;  /* 0x0000d800ff037b82 */ /* 0x000ea20000000800 */
[----:B0-----:R-:W-:-:S04]  /*0060*/  UISETP.LT.AND UP0, UPT, UR10, 0x100, UPT ;  /* 0x000001000a00788c */ /* 0x001fc8000bf01270 */
[----:B------:R-:W-:-:S04]  /*0070*/  USEL UR5, UR10, 0x100, UP0 ;  /* 0x000001000a057887 */ /* 0x000fc80008000000 */
[----:B------:R-:W-:-:S06]  /*0080*/  UIMAD UR4, UR5, 0x14, URZ ;  /* 0x00000014050478a4 */ /* 0x000fcc000f8e02ff */
[----:B-1----:R-:W-:Y:S01]  /*0090*/  ISETP.GE.AND P0, PT, R0, UR4, PT ;  /* 0x0000000400007c0c */ /* 0x002fe2000bf06270 */
[----:B--2---:R-:W-:-:S12]  /*00a0*/  IMAD R2, R3, UR6, R0 ;  /* 0x0000000603027c24 */ /* 0x004fd8000f8e0200 */
[----:B------:R-:W-:Y:S05]  /*00b0*/  @P0 BRA `(.L_x_1) ;  /* 0x0000000400780947 */ /* 0x000fea0003800000 */
[----:B------:R-:W0:Y:S01]  /*00c0*/  I2F.U32.RP R9, R3 ;  /* 0x0000000300097306 */ /* 0x000e220000209000 */
[C---:B------:R-:W-:Y:S01]  /*00d0*/  IMAD.IADD R6, R3.reuse, 0x1, R0 ;  /* 0x0000000103067824 */ /* 0x040fe200078e0200 */
[----:B------:R-:W-:Y:S01]  /*00e0*/  ISETP.NE.U32.AND P2, PT, R3, RZ, PT ;  /* 0x000000ff0300720c */ /* 0x000fe20003f45070 */
[----:B------:R-:W-:Y:S03]  /*00f0*/  BSSY.RECONVERGENT B1, `(.L_x_2) ;  /* 0x000002b000017945 */ /* 0x000fe60003800200 */
[C---:B------:R-:W-:Y:S02]  /*0100*/  ISETP.GE.U32.AND P0, PT, R6.reuse, UR4, PT ;  /* 0x0000000406007c0c */ /* 0x040fe4000bf06070 */
[----:B------:R-:W-:Y:S01]  /*0110*/  VIMNMX.U32 R7, PT, PT, R6, UR4, !PT ;  /* 0x0000000406077c48 */ /* 0x000fe2000ffe0000 */
[----:B0-----:R-:W0:Y:S02]  /*0120*/  MUFU.RCP R9, R9 ;  /* 0x0000000900097308 */ /* 0x001e240000001000 */
[----:B0-----:R-:W-:-:S06]  /*0130*/  VIADD R4, R9, 0xffffffe ;  /* 0x0ffffffe09047836 */ /* 0x001fcc0000000000 */
[----:B------:R0:W1:Y:S02]  /*0140*/  F2I.FTZ.U32.TRUNC.NTZ R5, R4 ;  /* 0x0000000400057305 */ /* 0x000064000021f000 */
[----:B0-----:R-:W-:Y:S02]  /*0150*/  IMAD.MOV.U32 R4, RZ, RZ, RZ ;  /* 0x000000ffff047224 */ /* 0x001fe400078e00ff */
[----:B-1----:R-:W-:-:S04]  /*0160*/  IMAD.MOV R8, RZ, RZ, -R5 ;  /* 0x000000ffff087224 */ /* 0x002fc800078e0a05 */
[----:B------:R-:W-:Y:S01]  /*0170*/  IMAD R11, R8, R3, RZ ;  /* 0x00000003080b7224 */ /* 0x000fe200078e02ff */
[----:B------:R-:W-:-:S03]  /*0180*/  SEL R8, RZ, 0x1, P0 ;  /* 0x00000001ff087807 */ /* 0x000fc60000000000 */
[----:B------:R-:W-:Y:S01]  /*0190*/  IMAD.HI.U32 R10, R5, R11, R4 ;  /* 0x0000000b050a7227 */ /* 0x000fe200078e0004 */
[----:B------:R-:W-:-:S05]  /*01a0*/  IADD3 R7, PT, PT, R7, -R6, -R8 ;  /* 0x8000000607077210 */ /* 0x000fca0007ffe808 */
[----:B------:R-:W-:-:S04]  /*01b0*/  IMAD.HI.U32 R5, R10, R7, RZ ;  /* 0x000000070a057227 */ /* 0x000fc800078e00ff */
[----:B------:R-:W-:-:S04]  /*01c0*/  IMAD.MOV R4, RZ, RZ, -R5 ;  /* 0x000000ffff047224 */ /* 0x000fc800078e0a05 */
[----:B------:R-:W-:-:S05]  /*01d0*/  IMAD R7, R3, R4, R7 ;  /* 0x0000000403077224 */ /* 0x000fca00078e0207 */
[----:B------:R-:W-:-:S13]  /*01e0*/  ISETP.GE.U32.AND P0, PT, R7, R3, PT ;  /* 0x000000030700720c */ /* 0x000fda0003f06070 */
[----:B------:R-:W-:Y:S02]  /*01f0*/  @P0 IMAD.IADD R7, R7, 0x1, -R3 ;  /* 0x0000000107070824 */ /* 0x000fe400078e0a03 */
[----:B------:R-:W-:-:S03]  /*0200*/  @P0 VIADD R5, R5, 0x1 ;  /* 0x0000000105050836 */ /* 0x000fc60000000000 */
[----:B------:R-:W-:-:S13]  /*0210*/  ISETP.GE.U32.AND P1, PT, R7, R3, PT ;  /* 0x000000030700720c */ /* 0x000fda0003f26070 */
[----:B------:R-:W-:Y:S01]  /*0220*/  @P1 VIADD R5, R5, 0x1 ;  /* 0x0000000105051836 */ /* 0x000fe20000000000 */
[----:B------:R-:W-:-:S05]  /*0230*/  @!P2 LOP3.LUT R5, RZ, R3, RZ, 0x33, !PT ;  /* 0x00000003ff05a212 */ /* 0x000fca00078e33ff */
[----:B------:R-:W-:-:S05]  /*0240*/  IMAD.IADD R5, R8, 0x1, R5 ;  /* 0x0000000108057824 */ /* 0x000fca00078e0205 */
[C---:B------:R-:W-:Y:S02]  /*0250*/  LOP3.LUT R4, R5.reuse, 0x3, RZ, 0xc0, !PT ;  /* 0x0000000305047812 */ /* 0x040fe400078ec0ff */
[----:B------:R-:W-:Y:S02]  /*0260*/  ISETP.GE.U32.AND P1, PT, R5, 0x3, PT ;  /* 0x000000030500780c */ /* 0x000fe40003f26070 */
[----:B------:R-:W-:Y:S01]  /*0270*/  ISETP.NE.AND P0, PT, R4, 0x3, PT ;  /* 0x000000030400780c */ /* 0x000fe20003f05270 */
[----:B------:R-:W-:-:S12]  /*0280*/  IMAD.MOV.U32 R4, RZ, RZ, R0 ;  /* 0x000000ffff047224 */ /* 0x000fd800078e0000 */
[----:B------:R-:W-:Y:S05]  /*0290*/  @!P0 BRA `(.L_x_3) ;  /* 0x0000000000408947 */ /* 0x000fea0003800000 */
[----:B------:R-:W0:Y:S01]  /*02a0*/  S2R R7, SR_CgaCtaId ;  /* 0x0000000000077919 */ /* 0x000e220000008800 */
[----:B------:R-:W-:Y:S01]  /*02b0*/  VIADD R5, R5, 0x1 ;  /* 0x0000000105057836 */ /* 0x000fe20000000000 */
[----:B------:R-:W-:Y:S01]  /*02c0*/  MOV R4, 0x400 ;  /* 0x0000040000047802 */ /* 0x000fe20000000f00 */
[----:B------:R-:W-:-:S03]  /*02d0*/  VIADD R8, R0, 0x68 ;  /* 0x0000006800087836 */ /* 0x000fc60000000000 */
[----:B------:R-:W-:-:S05]  /*02e0*/  LOP3.LUT R5, R5, 0x3, RZ, 0xc0, !PT ;  /* 0x0000000305057812 */ /* 0x000fca00078ec0ff */
[----:B------:R-:W-:Y:S01]  /*02f0*/  IMAD.MOV R5, RZ, RZ, -R5 ;  /* 0x000000ffff057224 */ /* 0x000fe200078e0a05 */
[----:B0-----:R-:W-:Y:S01]  /*0300*/  LEA R7, R7, R4, 0x18 ;  /* 0x0000000407077211 */ /* 0x001fe200078ec0ff */
[----:B------:R-:W-:-:S07]  /*0310*/  IMAD.MOV.U32 R4, RZ, RZ, R0 ;  /* 0x000000ffff047224 */ /* 0x000fce00078e0000 */
.L_x_4:
[----:B0-----:R0:W1:Y:S01]  /*0320*/  LDC.U8 R6, c[0x3][R8] ;  /* 0x00c0000008067b82 */ /* 0x0010620000000000 */
[--C-:B------:R-:W-:Y:S02]  /*0330*/  IMAD.IADD R9, R7, 0x1, R4.reuse ;  /* 0x0000000107097824 */ /* 0x100fe400078e0204 */
[----:B------:R-:W-:Y:S02]  /*0340*/  VIADD R5, R5, 0x1 ;  /* 0x0000000105057836 */ /* 0x000fe40000000000 */
[----:B------:R-:W-:-:S03]  /*0350*/  IMAD.IADD R4, R3, 0x1, R4 ;  /* 0x0000000103047824 */ /* 0x000fc600078e0204 */
[----:B------:R-:W-:Y:S01]  /*0360*/  ISETP.NE.AND P0, PT, R5, RZ, PT ;  /* 0x000000ff0500720c */ /* 0x000fe20003f05270 */
[----:B0-----:R-:W-:Y:S01]  /*0370*/  IMAD.IADD R8, R3, 0x1, R8 ;  /* 0x0000000103087824 */ /* 0x001fe200078e0208 */
[----:B-1----:R0:W-:Y:S11]  /*0380*/  STS.U8 [R9], R6 ;  /* 0x0000000609007388 */ /* 0x0021f60000000000 */
[----:B------:R-:W-:Y:S05]  /*0390*/  @P0 BRA `(.L_x_4) ;  /* 0xfffffffc00e00947 */ /* 0x000fea000383ffff */
.L_x_3:
[----:B------:R-:W-:Y:S05]  /*03a0*/  BSYNC.RECONVERGENT B1 ;  /* 0x0000000000017941 */ /* 0x000fea0003800200 */
.L_x_2:
[----:B------:R-:W-:Y:S05]  /*03b0*/  @!P1 BRA `(.L_x_1) ;  /* 0x0000000000b89947 */ /* 0x000fea0003800000 */
[----:B0-----:R-:W0:Y:S01]  /*03c0*/  S2R R6, SR_CgaCtaId ;  /* 0x0000000000067919 */ /* 0x001e220000008800 */
[----:B------:R-:W-:-:S04]  /*03d0*/  MOV R5, 0x400 ;  /* 0x0000040000057802 */ /* 0x000fc80000000f00 */
[----:B0-----:R-:W-:-:S07]  /*03e0*/  LEA R20, R6, R5, 0x18 ;  /* 0x0000000506147211 */ /* 0x001fce00078ec0ff */
.L_x_5:
[----:B----4-:R-:W-:Y:S02]  /*03f0*/  IMAD.IADD R13, R3, 0x1, R4 ;  /* 0x00000001030d7824 */ /* 0x010fe400078e0204 */
[----:B------:R-:W-:-:S04]  /*0400*/  IMAD.HI.U32 R5, R4, -0x33333333, RZ ;  /* 0xcccccccd04057827 */ /* 0x000fc800078e00ff */
[C---:B------:R-:W-:Y:S01]  /*0410*/  IMAD.IADD R10, R13.reuse, 0x1, R3 ;  /* 0x000000010d0a7824 */ /* 0x040fe200078e0203 */
[----:B------:R-:W-:Y:S01]  /*0420*/  SHF.R.U32.HI R5, RZ, 0x4, R5 ;  /* 0x00000004ff057819 */ /* 0x000fe20000011605 */
[----:B------:R-:W-:-:S04]  /*0430*/  IMAD.HI.U32 R6, R13, -0x33333333, RZ ;  /* 0xcccccccd0d067827 */ /* 0x000fc800078e00ff */
[C---:B------:R-:W-:Y:S01]  /*0440*/  IMAD.IADD R14, R10.reuse, 0x1, R3 ;  /* 0x000000010a0e7824 */ /* 0x040fe200078e0203 */
[----:B------:R-:W-:Y:S01]  /*0450*/  SHF.R.U32.HI R8, RZ, 0x4, R6 ;  /* 0x00000004ff087819 */ /* 0x000fe20000011606 */
[----:B------:R-:W-:-:S04]  /*0460*/  IMAD.HI.U32 R7, R10, -0x33333333, RZ ;  /* 0xcccccccd0a077827 */ /* 0x000fc800078e00ff */
[----:B------:R-:W-:Y:S01]  /*0470*/  IMAD.HI.U32 R9, R14, -0x33333333, RZ ;  /* 0xcccccccd0e097827 */ /* 0x000fe200078e00ff */
[----:B------:R-:W-:-:S03]  /*0480*/  SHF.R.U32.HI R11, RZ, 0x4, R7 ;  /* 0x00000004ff0b7819 */ /* 0x000fc60000011607 */
[----:B------:R-:W-:Y:S01]  /*0490*/  IMAD.MOV.U32 R12, RZ, RZ, 0x68 ;  /* 0x00000068ff0c7424 */ /* 0x000fe200078e00ff */
[----:B------:R-:W-:Y:S01]  /*04a0*/  SHF.R.U32.HI R15, RZ, 0x4, R9 ;  /* 0x00000004ff0f7819 */ /* 0x000fe20000011609 */
[C---:B------:R-:W-:Y:S02]  /*04b0*/  IMAD R4, R5.reuse, -0x14, R4 ;  /* 0xffffffec05047824 */ /* 0x040fe400078e0204 */
[--C-:B------:R-:W-:Y:S02]  /*04c0*/  IMAD R7, R5, 0x14, R12.reuse ;  /* 0x0000001405077824 */ /* 0x100fe400078e020c */
[C---:B------:R-:W-:Y:S02]  /*04d0*/  IMAD R9, R8.reuse, -0x14, R13 ;  /* 0xffffffec08097824 */ /* 0x040fe400078e020d */
[----:B------:R-:W-:Y:S02]  /*04e0*/  IMAD R6, R8, 0x14, R12 ;  /* 0x0000001408067824 */ /* 0x000fe400078e020c */
[----:B------:R-:W-:-:S02]  /*04f0*/  IMAD R10, R11, -0x14, R10 ;  /* 0xffffffec0b0a7824 */ /* 0x000fc400078e020a */
[--C-:B------:R-:W-:Y:S02]  /*0500*/  IMAD R13, R11, 0x14, R12.reuse ;  /* 0x000000140b0d7824 */ /* 0x100fe400078e020c */
[C---:B------:R-:W-:Y:S02]  /*0510*/  IMAD R17, R15.reuse, 0x14, R12 ;  /* 0x000000140f117824 */ /* 0x040fe400078e020c */
[----:B------:R-:W-:Y:S02]  /*0520*/  IMAD R16, R15, -0x14, R14 ;  /* 0xffffffec0f107824 */ /* 0x000fe400078e020e */
[----:B------:R-:W-:Y:S02]  /*0530*/  IMAD.IADD R18, R4, 0x1, R7 ;  /* 0x0000000104127824 */ /* 0x000fe400078e0207 */
[----:B------:R-:W-:Y:S02]  /*0540*/  IMAD.IADD R7, R9, 0x1, R6 ;  /* 0x0000000109077824 */ /* 0x000fe400078e0206 */
[----:B------:R-:W-:Y:S01]  /*0550*/  IMAD.IADD R12, R10, 0x1, R13 ;  /* 0x000000010a0c7824 */ /* 0x000fe200078e020d */
[----:B------:R-:W0:Y:S01]  /*0560*/  LDC.U8 R6, c[0x3][R18] ;  /* 0x00c0000012067b82 */ /* 0x000e220000000000 */
[----:B------:R-:W-:-:S02]  /*0570*/  IMAD.IADD R13, R16, 0x1, R17 ;  /* 0x00000001100d7824 */ /* 0x000fc400078e0211 */
[--C-:B------:R-:W-:Y:S02]  /*0580*/  IMAD R5, R5, 0x14, R20.reuse ;  /* 0x0000001405057824 */ /* 0x100fe400078e0214 */
[--C-:B------:R-:W-:Y:S02]  /*0590*/  IMAD R8, R8, 0x14, R20.reuse ;  /* 0x0000001408087824 */ /* 0x100fe400078e0214 */
[--C-:B------:R-:W-:Y:S01]  /*05a0*/  IMAD R11, R11, 0x14, R20.reuse ;  /* 0x000000140b0b7824 */ /* 0x100fe200078e0214 */
[----:B------:R-:W1:Y:S01]  /*05b0*/  LDC.U8 R7, c[0x3][R7] ;  /* 0x00c0000007077b82 */ /* 0x000e620000000000 */
[----:B------:R-:W-:Y:S02]  /*05c0*/  IMAD R15, R15, 0x14, R20 ;  /* 0x000000140f0f7824 */ /* 0x000fe400078e0214 */
[----:B------:R-:W-:Y:S02]  /*05d0*/  IMAD.IADD R5, R4, 0x1, R5 ;  /* 0x0000000104057824 */ /* 0x000fe400078e0205 */
[----:B------:R-:W-:-:S02]  /*05e0*/  IMAD.IADD R8, R9, 0x1, R8 ;  /* 0x0000000109087824 */ /* 0x000fc400078e0208 */
[----:B------:R-:W-:Y:S01]  /*05f0*/  IMAD.IADD R11, R10, 0x1, R11 ;  /* 0x000000010a0b7824 */ /* 0x000fe200078e020b */
[----:B------:R-:W2:Y:S01]  /*0600*/  LDC.U8 R12, c[0x3][R12] ;  /* 0x00c000000c0c7b82 */ /* 0x000ea20000000000 */
[----:B------:R-:W-:Y:S02]  /*0610*/  IMAD.IADD R16, R16, 0x1, R15 ;  /* 0x0000000110107824 */ /* 0x000fe400078e020f */
[----:B------:R-:W-:-:S05]  /*0620*/  IMAD.IADD R4, R14, 0x1, R3 ;  /* 0x000000010e047824 */ /* 0x000fca00078e0203 */
[----:B------:R-:W3:Y:S01]  /*0630*/  LDC.U8 R13, c[0x3][R13] ;  /* 0x00c000000d0d7b82 */ /* 0x000ee20000000000 */
[----:B------:R-:W-:Y:S01]  /*0640*/  ISETP.GE.AND P0, PT, R4, UR4, PT ;  /* 0x0000000404007c0c */ /* 0x000fe2000bf06270 */
[----:B0-----:R4:W-:Y:S04]  /*0650*/  STS.U8 [R5], R6 ;  /* 0x0000000605007388 */ /* 0x0019e80000000000 */
[----:B-1----:R4:W-:Y:S04]  /*0660*/  STS.U8 [R8], R7 ;  /* 0x0000000708007388 */ /* 0x0029e80000000000 */
[----:B--2---:R4:W-:Y:S04]  /*0670*/  STS.U8 [R11], R12 ;  /* 0x0000000c0b007388 */ /* 0x0049e80000000000 */
[----:B---3--:R4:W-:Y:S01]  /*0680*/  STS.U8 [R16], R13 ;  /* 0x0000000d10007388 */ /* 0x0089e20000000000 */
[----:B------:R-:W-:Y:S05]  /*0690*/  @!P0 BRA `(.L_x_5) ;  /* 0xfffffffc00548947 */ /* 0x000fea000383ffff */
.L_x_1:
[----:B------:R-:W-:Y:S05]  /*06a0*/  BSYNC.RECONVERGENT B0 ;  /* 0x0000000000007941 */ /* 0x000fea0003800200 */
.L_x_0:
[----:B----4-:R-:W1:Y:S01]  /*06b0*/  LDC.64 R4, c[0x0][0x390] ;  /* 0x0000e400ff047b82 */ /* 0x010e620000000a00 */
[----:B------:R-:W2:Y:S01]  /*06c0*/  LDCU UR4, c[0x0][0x3a0] ;  /* 0x00007400ff0477ac */ /* 0x000ea20008000800 */
[----:B------:R-:W-:Y:S01]  /*06d0*/  SHF.R.S32.HI R3, RZ, 0x1f, R2 ;  /* 0x0000001fff037819 */ /* 0x000fe20000011402 */
[----:B------:R-:W-:Y:S01]  /*06e0*/  UISETP.GT.AND UP0, UPT, UR10, URZ, UPT ;  /* 0x000000ff0a00728c */ /* 0x000fe2000bf04270 */
[----:B------:R-:W3:Y:S04]  /*06f0*/  LDCU.64 UR8, c[0x0][0x358] ;  /* 0x00006b00ff0877ac */ /* 0x000ee80008000a00 */
[----:B0-----:R-:W0:Y:S01]  /*0700*/  LDC.64 R8, c[0x0][0x398] ;  /* 0x0000e600ff087b82 */ /* 0x001e220000000a00 */
[----:B--2---:R-:W-:-:S04]  /*0710*/  UIMAD UR4, UR4, 0x3ade68b1, URZ ;  /* 0x3ade68b1040478a4 */ /* 0x004fc8000f8e02ff */
[----:B------:R-:W-:-:S03]  /*0720*/  USHF.R.S32.HI UR7, URZ, 0x1f, UR4 ;  /* 0x0000001fff077899 */ /* 0x000fc60008011404 */
[----:B------:R-:W-:Y:S01]  /*0730*/  BAR.SYNC.DEFER_BLOCKING 0x0 ;  /* 0x0000000000007b1d */ /* 0x000fe20000010000 */
[----:B-1----:R-:W-:-:S05]  /*0740*/  IADD3 R4, P0, PT, R2, R4, RZ ;  /* 0x0000000402047210 */ /* 0x002fca0007f1e0ff */
[----:B------:R-:W-:Y:S02]  /*0750*/  IMAD.X R5, R3, 0x1, R5, P0 ;  /* 0x0000000103057824 */ /* 0x000fe400000e0605 */
[----:B0-----:R-:W-:Y:S01]  /*0760*/  IMAD R7, R9, 0x12d687, RZ ;  /* 0x0012d68709077824 */ /* 0x001fe200078e02ff */
[C---:B------:R-:W-:Y:S01]  /*0770*/  SHF.R.U64 R6, R8.reuse, 0x8, R9 ;  /* 0x0000000808067819 */ /* 0x040fe20000001209 */
[----:B------:R-:W-:-:S03]  /*0780*/  IMAD.WIDE.U32 R4, R8, 0x12d687, R4 ;  /* 0x0012d68708047825 */ /* 0x000fc600078e0004 */
[----:B------:R-:W-:-:S04]  /*0790*/  IADD3 R4, P0, PT, R4, UR4, RZ ;  /* 0x0000000404047c10 */ /* 0x000fc8000ff1e0ff */
[----:B------:R-:W-:Y:S02]  /*07a0*/  IADD3.X R5, PT, PT, R5, UR7, R7, P0, !PT ;  /* 0x0000000705057c10 */ /* 0x000fe400087fe407 */
[----:B------:R-:W-:Y:S02]  /*07b0*/  LOP3.LUT R4, R4, 0xaad26b49, RZ, 0x3c, !PT ;  /* 0xaad26b4904047812 */ /* 0x000fe400078e3cff */
[----:B------:R-:W-:-:S03]  /*07c0*/  LOP3.LUT R5, R5, 0xf7dcefdd, RZ, 0x3c, !PT ;  /* 0xf7dcefdd05057812 */ /* 0x000fc600078e3cff */
[----:B------:R-:W-:Y:S02]  /*07d0*/  IMAD R12, R4, 0x4182bed5, RZ ;  /* 0x4182bed5040c7824 */ /* 0x000fe400078e02ff */
[----:B------:R-:W-:Y:S02]  /*07e0*/  IMAD R13, R5, -0x658354e5, RZ ;  /* 0x9a7cab1b050d7824 */ /* 0x000fe400078e02ff */
[C---:B------:R-:W-:Y:S01]  /*07f0*/  VIADD R7, R12.reuse, 0x75bcd15 ;  /* 0x075bcd150c077836 */ /* 0x040fe20000000000 */
[C---:B------:R-:W-:Y:S01]  /*0800*/  LOP3.LUT R8, R12.reuse, 0x159a55e5, RZ, 0x3c, !PT ;  /* 0x159a55e50c087812 */ /* 0x040fe200078e3cff */
[----:B------:R-:W-:Y:S01]  /*0810*/  VIADD R9, R12, 0x583f19 ;  /* 0x00583f190c097836 */ /* 0x000fe20000000000 */
[C---:B------:R-:W-:Y:S01]  /*0820*/  LOP3.LUT R11, R13.reuse, 0x5491333, RZ, 0x3c, !PT ;  /* 0x054913330d0b7812 */ /* 0x040fe200078e3cff */
[----:B------:R-:W-:Y:S01]  /*0830*/  VIADD R10, R13, 0x1f123bb5 ;  /* 0x1f123bb50d0a7836 */ /* 0x000fe20000000000 */
[----:B---3--:R-:W-:Y:S06]  /*0840*/  BRA.U UP0, `(.L_x_6) ;  /* 0x0000000900787547 */ /* 0x008fec000b800000 */
[----:B------:R-:W0:Y:S01]  /*0850*/  LDC R20, c[0x0][0x3a0] ;  /* 0x0000e800ff147b82 */ /* 0x000e220000000800 */
[----:B------:R-:W-:Y:S01]  /*0860*/  IMAD R5, R5, -0x658354e5, R12 ;  /* 0x9a7cab1b05057824 */ /* 0x000fe200078e020c */
[----:B------:R-:W1:Y:S01]  /*0870*/  LDCU.64 UR10, c[0x0][0x3a8] ;  /* 0x00007500ff0a77ac */ /* 0x000e620008000a00 */
[----:B------:R-:W-:Y:S02]  /*0880*/  IMAD.MOV.U32 R22, RZ, RZ, -0x80 ;  /* 0xffffff80ff167424 */ /* 0x000fe400078e00ff */
[----:B------:R-:W-:Y:S01]  /*0890*/  VIADD R14, R5, 0x6a788e ;  /* 0x006a788e050e7836 */ /* 0x000fe20000000000 */
[----:B------:R-:W-:Y:S02]  /*08a0*/  UMOV UR4, 0x6a788e ;  /* 0x006a788e00047882 */ /* 0x000fe40000000000 */
[----:B------:R-:W2:Y:S04]  /*08b0*/  LDC R4, c[0x0][0x398] ;  /* 0x0000e600ff047b82 */ /* 0x000ea80000000800 */
.L_x_9:
[----:B---3--:R-:W-:Y:S01]  /*08c0*/  SHF.R.U32.HI R12, RZ, 0x2, R7 ;  /* 0x00000002ff0c7819 */ /* 0x008fe20000011607 */
[----:B------:R-:W-:Y:S01]  /*08d0*/  IMAD.SHL.U32 R16, R9, 0x10, RZ ;  /* 0x0000001009107824 */ /* 0x000fe200078e00ff */
[----:B------:R-:W-:Y:S01]  /*08e0*/  SHF.R.U32.HI R13, RZ, 0x2, R10 ;  /* 0x00000002ff0d7819 */ /* 0x000fe2000001160a */
[----:B------:R-:W-:Y:S01]  /*08f0*/  UIADD3 UR4, UPT, UPT, UR4, 0x2c3e28, URZ ;  /* 0x002c3e2804047890 */ /* 0x000fe2000fffe0ff */
[----:B------:R-:W-:Y:S01]  /*0900*/  LOP3.LUT R12, R12, R7, RZ, 0x3c, !PT ;  /* 0x000000070c0c7212 */ /* 0x000fe200078e3cff */
[----:B------:R-:W-:Y:S01]  /*0910*/  BSSY.RECONVERGENT B0, `(.L_x_7) ;  /* 0x000008d000007945 */ /* 0x000fe20003800200 */
[----:B------:R-:W-:Y:S01]  /*0920*/  SHF.R.U32.HI R7, RZ, 0x2, R8 ;  /* 0x00000002ff077819 */ /* 0x000fe20000011608 */
[----:B------:R-:W-:Y:S01]  /*0930*/  UISETP.NE.AND UP0, UPT, UR4, 0x16898c8e, UPT ;  /* 0x16898c8e0400788c */ /* 0x000fe2000bf05270 */
[----:B------:R-:W-:Y:S01]  /*0940*/  LOP3.LUT R13, R13, R10, RZ, 0x3c, !PT ;  /* 0x0000000a0d0d7212 */ /* 0x000fe200078e3cff */
[----:B------:R-:W-:Y:S01]  /*0950*/  IMAD.SHL.U32 R5, R12, 0x2, RZ ;  /* 0x000000020c057824 */ /* 0x000fe200078e00ff */
[----:B------:R-:W-:-:S02]  /*0960*/  LOP3.LUT R7, R7, R8, RZ, 0x3c, !PT ;  /* 0x0000000807077212 */ /* 0x000fc400078e3cff */
[----:B------:R-:W-:Y:S02]  /*0970*/  SHF.R.U32.HI R10, RZ, 0x2, R11 ;  /* 0x00000002ff0a7819 */ /* 0x000fe4000001160b */
[----:B------:R-:W-:Y:S01]  /*0980*/  LOP3.LUT R5, R9, R16, R5, 0x96, !PT ;  /* 0x0000001009057212 */ /* 0x000fe200078e9605 */
[----:B------:R-:W-:Y:S01]  /*0990*/  IMAD.SHL.U32 R8, R7, 0x2, RZ ;  /* 0x0000000207087824 */ /* 0x000fe200078e00ff */
[----:B------:R-:W-:Y:S02]  /*09a0*/  LOP3.LUT R10, R10, R11, RZ, 0x3c, !PT ;  /* 0x0000000b0a0a7212 */ /* 0x000fe400078e3cff */
[----:B------:R-:W-:Y:S02]  /*09b0*/  LOP3.LUT R19, R5, R12, RZ, 0x3c, !PT ;  /* 0x0000000c05137212 */ /* 0x000fe400078e3cff */
[----:B------:R-:W-:-:S03]  /*09c0*/  SHF.R.U32.HI R12, RZ, 0x2, R9 ;  /* 0x00000002ff0c7819 */ /* 0x000fc60000011609 */
[C---:B------:R-:W-:Y:S01]  /*09d0*/  IMAD.SHL.U32 R5, R19.reuse, 0x10, RZ ;  /* 0x0000001013057824 */ /* 0x040fe200078e00ff */
[----:B------:R-:W-:Y:S02]  /*09e0*/  LOP3.LUT R12, R12, R9, RZ, 0x3c, !PT ;  /* 0x000000090c0c7212 */ /* 0x000fe400078e3cff */
[----:B------:R-:W-:Y:S02]  /*09f0*/  SHF.R.U32.HI R9, RZ, 0x2, R19 ;  /* 0x00000002ff097819 */ /* 0x000fe40000011613 */
[----:B------:R-:W-:Y:S02]  /*0a00*/  LOP3.LUT R8, R19, R5, R8, 0x96, !PT ;  /* 0x0000000513087212 */ /* 0x000fe400078e9608 */
[----:B------:R-:W-:Y:S02]  /*0a10*/  LOP3.LUT R9, R9, R19, RZ, 0x3c, !PT ;  /* 0x0000001309097212 */ /* 0x000fe400078e3cff */
[----:B------:R-:W-:Y:S01]  /*0a20*/  LOP3.LUT R24, R8, R7, RZ, 0x3c, !PT ;  /* 0x0000000708187212 */ /* 0x000fe200078e3cff */
[----:B------:R-:W-:-:S03]  /*0a30*/  IMAD.SHL.U32 R8, R13, 0x2, RZ ;  /* 0x000000020d087824 */ /* 0x000fc600078e00ff */
[----:B------:R-:W-:Y:S01]  /*0a40*/  SHF.R.U32.HI R11, RZ, 0x2, R24 ;  /* 0x00000002ff0b7819 */ /* 0x000fe20000011618 */
[----:B------:R-:W-:-:S03]  /*0a50*/  IMAD.SHL.U32 R5, R24, 0x10, RZ ;  /* 0x0000001018057824 */ /* 0x000fc600078e00ff */
[----:B------:R-:W-:Y:S02]  /*0a60*/  LOP3.LUT R11, R11, R24, RZ, 0x3c, !PT ;  /* 0x000000180b0b7212 */ /* 0x000fe400078e3cff */
[----:B------:R-:W-:-:S04]  /*0a70*/  LOP3.LUT R8, R24, R5, R8, 0x96, !PT ;  /* 0x0000000518087212 */ /* 0x000fc800078e9608 */
[----:B------:R-:W-:Y:S01]  /*0a80*/  LOP3.LUT R21, R8, R13, RZ, 0x3c, !PT ;  /* 0x0000000d08157212 */ /* 0x000fe200078e3cff */
[----:B------:R-:W-:-:S03]  /*0a90*/  IMAD.SHL.U32 R8, R10, 0x2, RZ ;  /* 0x000000020a087824 */ /* 0x000fc600078e00ff */
[----:B------:R-:W-:Y:S01]  /*0aa0*/  SHF.R.U32.HI R13, RZ, 0x2, R21 ;  /* 0x00000002ff0d7819 */ /* 0x000fe20000011615 */
[----:B------:R-:W-:-:S03]  /*0ab0*/  IMAD.SHL.U32 R5, R21, 0x10, RZ ;  /* 0x0000001015057824 */ /* 0x000fc600078e00ff */
[----:B------:R-:W-:Y:S02]  /*0ac0*/  LOP3.LUT R13, R13, R21, RZ, 0x3c, !PT ;  /* 0x000000150d0d7212 */ /* 0x000fe400078e3cff */
[----:B------:R-:W-:-:S04]  /*0ad0*/  LOP3.LUT R5, R21, R5, R8, 0x96, !PT ;  /* 0x0000000515057212 */ /* 0x000fc800078e9608 */
[----:B------:R-:W-:Y:S01]  /*0ae0*/  LOP3.LUT R7, R5, R10, RZ, 0x3c, !PT ;  /* 0x0000000a05077212 */ /* 0x000fe200078e3cff */
[----:B------:R-:W-:Y:S02]  /*0af0*/  IMAD.SHL.U32 R5, R12, 0x2, RZ ;  /* 0x000000020c057824 */ /* 0x000fe400078e00ff */
[----:B------:R-:W-:Y:S02]  /*0b00*/  IMAD.SHL.U32 R10, R9, 0x2, RZ ;  /* 0x00000002090a7824 */ /* 0x000fe400078e00ff */
[----:B------:R-:W-:-:S05]  /*0b10*/  IMAD.SHL.U32 R8, R7, 0x10, RZ ;  /* 0x0000001007087824 */ /* 0x000fca00078e00ff */
[----:B------:R-:W-:-:S04]  /*0b20*/  LOP3.LUT R5, R7, R8, R5, 0x96, !PT ;  /* 0x0000000807057212 */ /* 0x000fc800078e9605 */
[----:B------:R-:W-:-:S05]  /*0b30*/  LOP3.LUT R8, R5, R12, RZ, 0x3c, !PT ;  /* 0x0000000c05087212 */ /* 0x000fca00078e3cff */
[----:B------:R-:W-:-:S05]  /*0b40*/  IMAD.SHL.U32 R5, R8, 0x10, RZ ;  /* 0x0000001008057824 */ /* 0x000fca00078e00ff */
[----:B------:R-:W-:-:S04]  /*0b50*/  LOP3.LUT R10, R8, R5, R10, 0x96, !PT ;  /* 0x00000005080a7212 */ /* 0x000fc800078e960a */
[----:B------:R-:W-:Y:S01]  /*0b60*/  LOP3.LUT R10, R10, R9, RZ, 0x3c, !PT ;  /* 0x000000090a0a7212 */ /* 0x000fe200078e3cff */
[----:B------:R-:W-:-:S04]  /*0b70*/  IMAD.SHL.U32 R9, R11, 0x2, RZ ;  /* 0x000000020b097824 */ /* 0x000fc800078e00ff */
[----:B------:R-:W-:-:S05]  /*0b80*/  IMAD.SHL.U32 R5, R10, 0x10, RZ ;  /* 0x000000100a057824 */ /* 0x000fca00078e00ff */
[----:B------:R-:W-:Y:S01]  /*0b90*/  LOP3.LUT R12, R10, R5, R9, 0x96, !PT ;  /* 0x000000050a0c7212 */ /* 0x000fe200078e9609 */
[----:B------:R-:W-:-:S03]  /*0ba0*/  VIADD R5, R22, 0x80 ;  /* 0x0000008016057836 */ /* 0x000fc60000000000 */
[----:B------:R-:W-:Y:S02]  /*0bb0*/  LOP3.LUT R11, R12, R11, RZ, 0x3c, !PT ;  /* 0x0000000b0c0b7212 */ /* 0x000fe400078e3cff */
[----:B------:R-:W-:Y:S01]  /*0bc0*/  LOP3.LUT P0, RZ, R5, UR6, R0, 0xfe, !PT ;  /* 0x0000000605ff7c12 */ /* 0x000fe2000f80fe00 */
[----:B------:R-:W-:Y:S02]  /*0bd0*/  IMAD.SHL.U32 R5, R13, 0x2, RZ ;  /* 0x000000020d057824 */ /* 0x000fe400078e00ff */
[----:B------:R-:W-:-:S05]  /*0be0*/  IMAD.SHL.U32 R12, R11, 0x10, RZ ;  /* 0x000000100b0c7824 */ /* 0x000fca00078e00ff */
[----:B------:R-:W-:-:S04]  /*0bf0*/  LOP3.LUT R12, R11, R12, R5, 0x96, !PT ;  /* 0x0000000c0b0c7212 */ /* 0x000fc800078e9605 */
[----:B------:R-:W-:Y:S01]  /*0c00*/  LOP3.LUT R9, R12, R13, RZ, 0x3c, !PT ;  /* 0x0000000d0c097212 */ /* 0x000fe200078e3cff */
[----:B------:R-:W-:Y:S06]  /*0c10*/  @P0 BRA `(.L_x_8) ;  /* 0x0000000400700947 */ /* 0x000fec0003800000 */
[----:B------:R-:W3:Y:S01]  /*0c20*/  S2R R5, SR_LANEID ;  /* 0x0000000000057919 */ /* 0x000ee20000000000 */
[----:B------:R-:W-:Y:S01]  /*0c30*/  VOTEU.ANY UR5, UPT, PT ;  /* 0x0000000000057886 */ /* 0x000fe200038e0100 */
[----:B------:R-:W4:Y:S01]  /*0c40*/  LDC.64 R12, c[0x0][0x3b0] ;  /* 0x0000ec00ff0c7b82 */ /* 0x000f220000000a00 */
[----:B------:R-:W3:Y:S08]  /*0c50*/  FLO.U32 R16, UR5 ;  /* 0x0000000500107d00 */ /* 0x000ef000080e0000 */
[----:B------:R-:W4:Y:S01]  /*0c60*/  POPC R15, UR5 ;  /* 0x00000005000f7d09 */ /* 0x000f220008000000 */
[----:B---3--:R-:W-:-:S13]  /*0c70*/  ISETP.EQ.U32.AND P0, PT, R16, R5, PT ;  /* 0x000000051000720c */ /* 0x008fda0003f02070 */
[----:B----4-:R-:W3:Y:S01]  /*0c80*/  @P0 ATOMG.E.ADD.STRONG.GPU PT, R13, desc[UR8][R12.64], R15 ;  /* 0x8000000f0c0d09a8 */ /* 0x010ee200081ef108 */
[----:B------:R-:W4:Y:S02]  /*0c90*/  S2R R17, SR_LTMASK ;  /* 0x0000000000117919 */ /* 0x000f240000003900 */
[----:B----4-:R-:W-:-:S04]  /*0ca0*/  LOP3.LUT R17, R17, UR5, RZ, 0xc0, !PT ;  /* 0x0000000511117c12 */ /* 0x010fc8000f8ec0ff */
[----:B------:R-:W4:Y:S01]  /*0cb0*/  POPC R18, R17 ;  /* 0x0000001100127309 */ /* 0x000f220000000000 */
[----:B---3--:R-:W4:Y:S02]  /*0cc0*/  SHFL.IDX PT, R5, R13, R16, 0x1f ;  /* 0x00001f100d057589 */ /* 0x008f2400000e0000 */
[----:B----4-:R-:W-:-:S05]  /*0cd0*/  IMAD.IADD R5, R5, 0x1, R18 ;  /* 0x0000000105057824 */ /* 0x010fca00078e0212 */
[----:B------:R-:W-:-:S13]  /*0ce0*/  ISETP.GT.AND P0, PT, R5, 0x9, PT ;  /* 0x000000090500780c */ /* 0x000fda0003f04270 */
[----:B------:R-:W-:Y:S05]  /*0cf0*/  @P0 BRA `(.L_x_8) ;  /* 0x0000000400380947 */ /* 0x000fea0003800000 */
[----:B------:R-:W-:Y:S01]  /*0d00*/  IMAD.SHL.U32 R5, R5, 0x20, RZ ;  /* 0x0000002005057824 */ /* 0x000fe200078e00ff */
[C---:B------:R-:W-:Y:S01]  /*0d10*/  IADD3 R21, PT, PT, R14.reuse, 0xb0f8a, R21 ;  /* 0x000b0f8a0e157810 */ /* 0x040fe20007ffe015 */
[----:B------:R-:W-:Y:S01]  /*0d20*/  IMAD.IADD R15, R19, 0x1, R14 ;  /* 0x00000001130f7824 */ /* 0x000fe200078e020e */
[----:B------:R-:W-:Y:S01]  /*0d30*/  IADD3 R29, PT, PT, R14, 0x10974f, R7 ;  /* 0x0010974f0e1d7810 */ /* 0x000fe20007ffe007 */
[----:B0-----:R-:W-:Y:S01]  /*0d40*/  IMAD.U32 R16, R20, 0x10000, RZ ;  /* 0x0001000014107824 */ /* 0x001fe200078e00ff */
[----:B-1----:R-:W-:Y:S02]  /*0d50*/  IADD3 R12, P0, PT, R5, UR10, RZ ;  /* 0x0000000a050c7c10 */ /* 0x002fe4000ff1e0ff */
[----:B------:R-:W-:Y:S02]  /*0d60*/  LOP3.LUT R17, R15, 0xffffff, R2, 0x78, !PT ;  /* 0x00ffffff0f117812 */ /* 0x000fe400078e7802 */
[----:B------:R-:W-:Y:S02]  /*0d70*/  LEA.HI.X.SX32 R13, R5, UR11, 0x1, P0 ;  /* 0x0000000b050d7c11 */ /* 0x000fe400080f0eff */
[----:B------:R-:W-:-:S02]  /*0d80*/  SHF.R.U32.HI R5, RZ, 0x10, R17 ;  /* 0x00000010ff057819 */ /* 0x000fc40000011611 */
[----:B------:R-:W-:Y:S01]  /*0d90*/  SHF.R.U32.HI R15, RZ, 0x18, R15 ;  /* 0x00000018ff0f7819 */ /* 0x000fe2000001160f */
[----:B------:R0:W-:Y:S01]  /*0da0*/  STG.E.U8 desc[UR8][R12.64], R17 ;  /* 0x000000110c007986 */ /* 0x0001e2000c101108 */
[----:B------:R-:W-:Y:S02]  /*0db0*/  SHF.R.U32.HI R27, RZ, 0x8, R21 ;  /* 0x00000008ff1b7819 */ /* 0x000fe40000011615 */
[----:B------:R-:W-:Y:S01]  /*0dc0*/  SHF.R.U32.HI R19, RZ, 0x8, R17 ;  /* 0x00000008ff137819 */ /* 0x000fe20000011611 */
[----:B------:R1:W-:Y:S01]  /*0dd0*/  STG.E.U8 desc[UR8][R12.64+0x2], R5 ;  /* 0x000002050c007986 */ /* 0x0003e2000c101108 */
[--C-:B------:R-:W-:Y:S02]  /*0de0*/  SHF.R.U32.HI R23, RZ, 0x18, R21.reuse ;  /* 0x00000018ff177819 */ /* 0x100fe40000011615 */
[----:B------:R-:W-:Y:S01]  /*0df0*/  IADD3 R31, PT, PT, R14, 0x161f14, R8 ;  /* 0x00161f140e1f7810 */ /* 0x000fe20007ffe008 */
[----:B------:R3:W-:Y:S01]  /*0e00*/  STG.E.U8 desc[UR8][R12.64+0x3], R15 ;  /* 0x0000030f0c007986 */ /* 0x0007e2000c101108 */
[----:B------:R-:W-:-:S02]  /*0e10*/  SHF.R.U32.HI R25, RZ, 0x10, R21 ;  /* 0x00000010ff197819 */ /* 0x000fc40000011615 */
[----:B------:R-:W-:Y:S01]  /*0e20*/  IADD3 R33, PT, PT, R14, 0x212e9e, R11 ;  /* 0x00212e9e0e217810 */ /* 0x000fe20007ffe00b */
[----:B------:R4:W-:Y:S01]  /*0e30*/  STG.E.U8 desc[UR8][R12.64+0x9], R27 ;  /* 0x0000091b0c007986 */ /* 0x0009e2000c101108 */
[----:B0-----:R-:W-:Y:S02]  /*0e40*/  SHF.R.U32.HI R17, RZ, 0x18, R31 ;  /* 0x00000018ff117819 */ /* 0x001fe4000001161f */
[--C-:B-1----:R-:W-:Y:S01]  /*0e50*/  SHF.R.U32.HI R5, RZ, 0x10, R29.reuse ;  /* 0x00000010ff057819 */ /* 0x102fe2000001161d */
[----:B------:R0:W-:Y:S01]  /*0e60*/  STG.E.U8 desc[UR8][R12.64+0x1], R19 ;  /* 0x000001130c007986 */ /* 0x0001e2000c101108 */
[----:B---3--:R-:W-:-:S03]  /*0e70*/  SHF.R.U32.HI R15, RZ, 0x18, R29 ;  /* 0x00000018ff0f7819 */ /* 0x008fc6000001161d */
[----:B------:R1:W-:Y:S01]  /*0e80*/  STG.E.U8 desc[UR8][R12.64+0xe], R5 ;  /* 0x00000e050c007986 */ /* 0x0003e2000c101108 */
[----:B----4-:R-:W-:-:S03]  /*0e90*/  IADD3 R27, PT, PT, R14, 0x1ba6d9, R10 ;  /* 0x001ba6d90e1b7810 */ /* 0x010fc60007ffe00a */
[----:B------:R3:W-:Y:S04]  /*0ea0*/  STG.E.U8 desc[UR8][R12.64+0xf], R15 ;  /* 0x00000f0f0c007986 */ /* 0x0007e8000c101108 */
[----:B------:R4:W-:Y:S01]  /*0eb0*/  STG.E.U8 desc[UR8][R12.64+0xb], R23 ;  /* 0x00000b170c007986 */ /* 0x0009e2000c101108 */
[----:B0-----:R-:W-:Y:S02]  /*0ec0*/  SHF.R.U32.HI R19, RZ, 0x8, R29 ;  /* 0x00000008ff137819 */ /* 0x001fe4000001161d */
[----:B-1----:R-:W-:Y:S01]  /*0ed0*/  IADD3 R5, PT, PT, R14, 0x587c5, R24 ;  /* 0x000587c50e057810 */ /* 0x002fe20007ffe018 */
[----:B------:R0:W-:Y:S01]  /*0ee0*/  STG.E.U8 desc[UR8][R12.64+0x8], R21 ;  /* 0x000008150c007986 */ /* 0x0001e2000c101108 */
[----:B---3--:R-:W-:-:S03]  /*0ef0*/  SHF.R.U32.HI R15, RZ, 0x18, R27 ;  /* 0x00000018ff0f7819 */ /* 0x008fc6000001161b */
[----:B------:R1:W-:Y:S01]  /*0f00*/  STG.E.U8 desc[UR8][R12.64+0xa], R25 ;  /* 0x00000a190c007986 */ /* 0x0003e2000c101108 */
[C---:B------:R-:W-:Y:S02]  /*0f10*/  LOP3.LUT R18, R5.reuse, 0xffff, RZ, 0xc0, !PT ;  /* 0x0000ffff05127812 */ /* 0x040fe400078ec0ff */
[----:B----4-:R-:W-:Y:S01]  /*0f20*/  SHF.R.U32.HI R23, RZ, 0x10, R31 ;  /* 0x00000010ff177819 */ /* 0x010fe2000001161f */
[----:B------:R3:W-:Y:S01]  /*0f30*/  STG.E.U8 desc[UR8][R12.64+0x17], R15 ;  /* 0x0000170f0c007986 */ /* 0x0007e2000c101108 */
[----:B------:R-:W-:Y:S02]  /*0f40*/  LOP3.LUT R16, R5, 0xff0000, R16, 0x48, !PT ;  /* 0x00ff000005107812 */ /* 0x000fe400078e4810 */
[----:B0-----:R-:W-:Y:S01]  /*0f50*/  SHF.R.U32.HI R21, RZ, 0x10, R27 ;  /* 0x00000010ff157819 */ /* 0x001fe2000001161b */
[----:B------:R0:W-:Y:S01]  /*0f60*/  STG.E.U8 desc[UR8][R12.64+0xd], R19 ;  /* 0x00000d130c007986 */ /* 0x0001e2000c101108 */
[----:B------:R-:W-:Y:S02]  /*0f70*/  LOP3.LUT R16, R16, 0xff000000, R5, 0xf8, !PT ;  /* 0xff00000010107812 */ /* 0x000fe400078ef805 */
[----:B-1----:R-:W-:Y:S01]  /*0f80*/  SHF.R.U32.HI R25, RZ, 0x8, R31 ;  /* 0x00000008ff197819 */ /* 0x002fe2000001161f */
[----:B------:R1:W-:Y:S01]  /*0f90*/  STG.E.U8 desc[UR8][R12.64+0x13], R17 ;  /* 0x000013110c007986 */ /* 0x0003e2000c101108 */
[----:B---3--:R-:W-:-:S03]  /*0fa0*/  SHF.R.U32.HI R15, RZ, 0x8, R18 ;  /* 0x00000008ff0f7819 */ /* 0x008fc60000011612 */
[----:B------:R3:W-:Y:S01]  /*0fb0*/  STG.E.U8 desc[UR8][R12.64+0x12], R23 ;  /* 0x000012170c007986 */ /* 0x0007e2000c101108 */
[----:B--2---:R-:W-:Y:S02]  /*0fc0*/  LOP3.LUT R18, R5, 0xffff, R4, 0x48, !PT ;  /* 0x0000ffff05127812 */ /* 0x004fe400078e4804 */
[----:B------:R-:W-:Y:S01]  /*0fd0*/  LOP3.LUT R15, R15, R6, RZ, 0x3c, !PT ;  /* 0x000000060f0f7212 */ /* 0x000fe200078e3cff */
[----:B------:R2:W-:Y:S01]  /*0fe0*/  STG.E.U8 desc[UR8][R12.64+0x16], R21 ;  /* 0x000016150c007986 */ /* 0x0005e2000c101108 */
[----:B0-----:R-:W-:Y:S02]  /*0ff0*/  SHF.R.U32.HI R19, RZ, 0x8, R27 ;  /* 0x00000008ff137819 */ /* 0x001fe4000001161b */
[----:B------:R-:W-:Y:S01]  /*1000*/  PRMT R15, R15, 0x7604, RZ ;  /* 0x000076040f0f7816 */ /* 0x000fe200000000ff */
[----:B------:R0:W-:Y:S01]  /*1010*/  STG.E.U8 desc[UR8][R12.64+0xc], R29 ;  /* 0x00000c1d0c007986 */ /* 0x0001e2000c101108 */
[--C-:B-1----:R-:W-:Y:S02]  /*1020*/  SHF.R.U32.HI R17, RZ, 0x18, R33.reuse ;  /* 0x00000018ff117819 */ /* 0x102fe40000011621 */
[----:B------:R-:W-:Y:S01]  /*1030*/  LOP3.LUT R16, R16, R15, RZ, 0xfc, !PT ;  /* 0x0000000f10107212 */ /* 0x000fe200078efcff */
[----:B------:R1:W-:Y:S01]  /*1040*/  STG.E.U8 desc[UR8][R12.64+0x11], R25 ;  /* 0x000011190c007986 */ /* 0x0003e2000c101108 */
[----:B---3--:R-:W-:-:S02]  /*1050*/  SHF.R.U32.HI R23, RZ, 0x10, R33 ;  /* 0x00000010ff177819 */ /* 0x008fc40000011621 */
[----:B------:R-:W-:Y:S01]  /*1060*/  SHF.R.U32.HI R5, RZ, 0x8, R15 ;  /* 0x00000008ff057819 */ /* 0x000fe2000001160f */
[----:B------:R3:W-:Y:S01]  /*1070*/  STG.E.U8 desc[UR8][R12.64+0x15], R19 ;  /* 0x000015130c007986 */ /* 0x0007e2000c101108 */
[----:B--2---:R-:W-:Y:S02]  /*1080*/  IADD3 R21, PT, PT, R14, 0x26b663, R9 ;  /* 0x0026b6630e157810 */ /* 0x004fe40007ffe009 */
[----:B------:R-:W-:Y:S01]  /*1090*/  LOP3.LUT R15, R15, R18, RZ, 0xfc, !PT ;  /* 0x000000120f0f7212 */ /* 0x000fe200078efcff */
[----:B------:R2:W-:Y:S01]  /*10a0*/  STG.E.U8 desc[UR8][R12.64+0x14], R27 ;  /* 0x0000141b0c007986 */ /* 0x0005e2000c101108 */
[----:B0-----:R-:W-:-:S03]  /*10b0*/  SHF.R.U32.HI R29, RZ, 0x18, R21 ;  /* 0x00000018ff1d7819 */ /* 0x001fc60000011615 */
[----:B------:R0:W-:Y:S01]  /*10c0*/  STG.E.U8 desc[UR8][R12.64+0x1b], R17 ;  /* 0x00001b110c007986 */ /* 0x0001e2000c101108 */
[----:B-1----:R-:W-:-:S03]  /*10d0*/  SHF.R.U32.HI R25, RZ, 0x8, R33 ;  /* 0x00000008ff197819 */ /* 0x002fc60000011621 */
[----:B------:R1:W-:Y:S01]  /*10e0*/  STG.E.U8 desc[UR8][R12.64+0x1a], R23 ;  /* 0x00001a170c007986 */ /* 0x0003e2000c101108 */
[--C-:B---3--:R-:W-:Y:S02]  /*10f0*/  SHF.R.U32.HI R19, RZ, 0x10, R16.reuse ;  /* 0x00000010ff137819 */ /* 0x108fe40000011610 */
[----:B--2---:R-:W-:Y:S01]  /*1100*/  SHF.R.U32.HI R27, RZ, 0x10, R21 ;  /* 0x00000010ff1b7819 */ /* 0x004fe20000011615 */
[----:B------:R3:W-:Y:S01]  /*1110*/  STG.E.U8 desc[UR8][R12.64+0x10], R31 ;  /* 0x0000101f0c007986 */ /* 0x0007e2000c101108 */
[----:B0-----:R-:W-:-:S03]  /*1120*/  SHF.R.U32.HI R17, RZ, 0x18, R16 ;  /* 0x00000018ff117819 */ /* 0x001fc60000011610 */
[----:B------:R3:W-:Y:S01]  /*1130*/  STG.E.U8 desc[UR8][R12.64+0x19], R25 ;  /* 0x000019190c007986 */ /* 0x0007e2000c101108 */
[----:B-1----:R-:W-:-:S03]  /*1140*/  SHF.R.U32.HI R23, RZ, 0x8, R21 ;  /* 0x00000008ff177819 */ /* 0x002fc60000011615 */
[----:B------:R3:W-:Y:S04]  /*1150*/  STG.E.U8 desc[UR8][R12.64+0x18], R33 ;  /* 0x000018210c007986 */ /* 0x0007e8000c101108 */
[----:B------:R3:W-:Y:S04]  /*1160*/  STG.E.U8 desc[UR8][R12.64+0x1f], R29 ;  /* 0x00001f1d0c007986 */ /* 0x0007e8000c101108 */
[----:B------:R3:W-:Y:S04]  /*1170*/  STG.E.U8 desc[UR8][R12.64+0x1e], R27 ;  /* 0x00001e1b0c007986 */ /* 0x0007e8000c101108 */
[----:B------:R3:W-:Y:S04]  /*1180*/  STG.E.U8 desc[UR8][R12.64+0x1d], R23 ;  /* 0x00001d170c007986 */ /* 0x0007e8000c101108 */
[----:B------:R3:W-:Y:S04]  /*1190*/  STG.E.U8 desc[UR8][R12.64+0x1c], R21 ;  /* 0x00001c150c007986 */ /* 0x0007e8000c101108 */
[----:B------:R3:W-:Y:S04]  /*11a0*/  STG.E.U8 desc[UR8][R12.64+0x5], R5 ;  /* 0x000005050c007986 */ /* 0x0007e8000c101108 */
[----:B------:R3:W-:Y:S04]  /*11b0*/  STG.E.U8 desc[UR8][R12.64+0x4], R15 ;  /* 0x0000040f0c007986 */ /* 0x0007e8000c101108 */
[----:B------:R3:W-:Y:S04]  /*11c0*/  STG.E.U8 desc[UR8][R12.64+0x7], R17 ;  /* 0x000007110c007986 */ /* 0x0007e8000c101108 */
[----:B------:R3:W-:Y:S02]  /*11d0*/  STG.E.U8 desc[UR8][R12.64+0x6], R19 ;  /* 0x000006130c007986 */ /* 0x0007e4000c101108 */
.L_x_8:
[----:B-1----:R-:W-:Y:S05]  /*11e0*/  BSYNC.RECONVERGENT B0 ;  /* 0x0000000000007941 */ /* 0x002fea0003800200 */
.L_x_7:
[----:B------:R-:W-:Y:S02]  /*11f0*/  VIADD R22, R22, 0x1 ;  /* 0x0000000116167836 */ /* 0x000fe40000000000 */
[----:B------:R-:W-:Y:S01]  /*1200*/  VIADD R14, R14, 0x2c3e28 ;  /* 0x002c3e280e0e7836 */ /* 0x000fe20000000000 */
[----:B------:R-:W-:Y:S06]  /*1210*/  BRA.U UP0, `(.L_x_9) ;  /* 0xfffffff500a87547 */ /* 0x000fec000b83ffff */
[----:B------:R-:W-:Y:S05]  /*1220*/  EXIT ;  /* 0x000000000000794d */ /* 0x000fea0003800000 */
.L_x_6:
[----:B------:R-:W-:Y:S01]  /*1230*/  IADD3 R12, PT, PT, R12, 0x64f0c9, R13 ;  /* 0x0064f0c90c0c7810 */ /* 0x000fe20007ffe00d */
[----:B------:R-:W-:Y:S01]  /*1240*/  IMAD.MOV.U32 R13, RZ, RZ, RZ ;  /* 0x000000ffff0d7224 */ /* 0x000fe200078e00ff */
[----:B------:R-:W0:Y:S01]  /*1250*/  LDCU.U8 UR10, c[0x3][0x64] ;  /* 0x00c00c80ff0a77ac */ /* 0x000e220008000000 */
[----:B------:R-:W1:Y:S01]  /*1260*/  LDCU.U8 UR11, c[0x3][0x60] ;  /* 0x00c00c00ff0b77ac */ /* 0x000e620008000000 */
[----:B------:R-:W2:Y:S01]  /*1270*/  LDCU.U8 UR12, c[0x3][0x5c] ;  /* 0x00c00b80ff0c77ac */ /* 0x000ea20008000000 */
[----:B------:R-:W3:Y:S01]  /*1280*/  LDCU.U8 UR13, c[0x3][0x58] ;  /* 0x00c00b00ff0d77ac */ /* 0x000ee20008000000 */
[----:B------:R-:W4:Y:S01]  /*1290*/  LDCU.U8 UR14, c[0x3][0x54] ;  /* 0x00c00a80ff0e77ac */ /* 0x000f220008000000 */
[----:B------:R-:W0:Y:S01]  /*12a0*/  LDCU.U8 UR15, c[0x3][0x50] ;  /* 0x00c00a00ff0f77ac */ /* 0x000e220008000000 */
[----:B------:R-:W0:Y:S02]  /*12b0*/  LDCU.U8 UR16, c[0x3][0x4c] ;  /* 0x00c00980ff1077ac */ /* 0x000e240008000000 */
.L_x_20:
[----:B-1----:R-:W-:Y:S01]  /*12c0*/  SHF.R.U32.HI R4, RZ, 0x2, R7 ;  /* 0x00000002ff047819 */ /* 0x002fe20000011607 */
[----:B------:R-:W-:Y:S01]  /*12d0*/  IMAD.SHL.U32 R14, R9, 0x10, RZ ;  /* 0x00000010090e7824 */ /* 0x000fe200078e00ff */
[----:B------:R-:W-:Y:S01]  /*12e0*/  SHF.R.U32.HI R15, RZ, 0x2, R10 ;  /* 0x00000002ff0f7819 */ /* 0x000fe2000001160a */
[----:B------:R-:W5:Y:S01]  /*12f0*/  LDCU UR7, c[0x0][0x3a0] ;  /* 0x00007400ff0777ac */ /* 0x000f620008000800 */
[----:B------:R-:W-:Y:S01]  /*1300*/  LOP3.LUT R4, R4, R7, RZ, 0x3c, !PT ;  /* 0x0000000704047212 */ /* 0x000fe200078e3cff */
[----:B------:R-:W-:Y:S01]  /*1310*/  BSSY.RECONVERGENT B0, `(.L_x_10) ;  /* 0x00000b5000007945 */ /* 0x000fe20003800200 */
[----:B------:R-:W-:Y:S01]  /*1320*/  SHF.R.U32.HI R7, RZ, 0x2, R8 ;  /* 0x00000002ff077819 */ /* 0x000fe20000011608 */
[----:B------:R-:W1:Y:S01]  /*1330*/  LDCU UR4, c[0x0][0x398] ;  /* 0x00007300ff0477ac */ /* 0x000e620008000800 */
[----:B------:R-:W-:Y:S01]  /*1340*/  LOP3.LUT R15, R15, R10, RZ, 0x3c, !PT ;  /* 0x0000000a0f0f7212 */ /* 0x000fe200078e3cff */
[----:B------:R-:W-:Y:S01]  /*1350*/  IMAD.SHL.U32 R5, R4, 0x2, RZ ;  /* 0x0000000204057824 */ /* 0x000fe200078e00ff */
[----:B------:R-:W-:-:S02]  /*1360*/  LOP3.LUT R7, R7, R8, RZ, 0x3c, !PT ;  /* 0x0000000807077212 */ /* 0x000fc400078e3cff */
[----:B------:R-:W-:Y:S02]  /*1370*/  SHF.R.U32.HI R8, RZ, 0x2, R11 ;  /* 0x00000002ff087819 */ /* 0x000fe4000001160b */
[----:B------:R-:W-:Y:S02]  /*1380*/  LOP3.LUT R5, R9, R14, R5, 0x96, !PT ;  /* 0x0000000e09057212 */ /* 0x000fe400078e9605 */
[----:B------:R-:W-:Y:S02]  /*1390*/  SHF.R.U32.HI R10, RZ, 0x2, R9 ;  /* 0x00000002ff0a7819 */ /* 0x000fe40000011609 */
[----:B------:R-:W-:Y:S01]  /*13a0*/  LOP3.LUT R43, R5, R4, RZ, 0x3c, !PT ;  /* 0x00000004052b7212 */ /* 0x000fe200078e3cff */
[----:B------:R-:W-:Y:S01]  /*13b0*/  IMAD.SHL.U32 R5, R7, 0x2, RZ ;  /* 0x0000000207057824 */ /* 0x000fe200078e00ff */
[----:B------:R-:W-:-:S03]  /*13c0*/  LOP3.LUT R9, R10, R9, RZ, 0x3c, !PT ;  /* 0x000000090a097212 */ /* 0x000fc600078e3cff */
[----:B------:R-:W-:Y:S02]  /*13d0*/  IMAD.SHL.U32 R4, R43, 0x10, RZ ;  /* 0x000000102b047824 */ /* 0x000fe400078e00ff */
[----:B------:R-:W-:-:S03]  /*13e0*/  IMAD.SHL.U32 R10, R9, 0x2, RZ ;  /* 0x00000002090a7824 */ /* 0x000fc600078e00ff */
[----:B------:R-:W-:-:S04]  /*13f0*/  LOP3.LUT R4, R43, R4, R5, 0x96, !PT ;  /* 0x000000042b047212 */ /* 0x000fc800078e9605 */
[----:B------:R-:W-:Y:S01]  /*1400*/  LOP3.LUT R5, R4, R7, RZ, 0x3c, !PT ;  /* 0x0000000704057212 */ /* 0x000fe200078e3cff */
[----:B------:R-:W-:-:S03]  /*1410*/  IMAD.SHL.U32 R7, R15, 0x2, RZ ;  /* 0x000000020f077824 */ /* 0x000fc600078e00ff */
[----:B------:R-:W-:Y:S01]  /*1420*/  SHF.R.U32.HI R14, RZ, 0x2, R5 ;  /* 0x00000002ff0e7819 */ /* 0x000fe20000011605 */
[----:B------:R-:W-:-:S03]  /*1430*/  IMAD.SHL.U32 R4, R5, 0x10, RZ ;  /* 0x0000001005047824 */ /* 0x000fc600078e00ff */
[----:B------:R-:W-:Y:S02]  /*1440*/  LOP3.LUT R14, R14, R5, RZ, 0x3c, !PT ;  /* 0x000000050e0e7212 */ /* 0x000fe400078e3cff */
[----:B------:R-:W-:Y:S02]  /*1450*/  LOP3.LUT R4, R5, R4, R7, 0x96, !PT ;  /* 0x0000000405047212 */ /* 0x000fe400078e9607 */
[----:B------:R-:W-:Y:S02]  /*1460*/  LOP3.LUT R7, R8, R11, RZ, 0x3c, !PT ;  /* 0x0000000b08077212 */ /* 0x000fe400078e3cff */
[----:B------:R-:W-:-:S03]  /*1470*/  LOP3.LUT R21, R4, R15, RZ, 0x3c, !PT ;  /* 0x0000000f04157212 */ /* 0x000fc600078e3cff */
[----:B------:R-:W-:Y:S01]  /*1480*/  IMAD.SHL.U32 R8, R7, 0x2, RZ ;  /* 0x0000000207087824 */ /* 0x000fe200078e00ff */
[----:B------:R-:W-:Y:S01]  /*1490*/  SHF.R.U32.HI R16, RZ, 0x2, R21 ;  /* 0x00000002ff107819 */ /* 0x000fe20000011615 */
[----:B------:R-:W-:-:S03]  /*14a0*/  IMAD.SHL.U32 R4, R21, 0x10, RZ ;  /* 0x0000001015047824 */ /* 0x000fc600078e00ff */
[----:B------:R-:W-:Y:S02]  /*14b0*/  LOP3.LUT R16, R16, R21, RZ, 0x3c, !PT ;  /* 0x0000001510107212 */ /* 0x000fe400078e3cff */
[----:B------:R-:W-:Y:S02]  /*14c0*/  LOP3.LUT R4, R21, R4, R8, 0x96, !PT ;  /* 0x0000000415047212 */ /* 0x000fe400078e9608 */
[----:B------:R-:W-:Y:S02]  /*14d0*/  SHF.R.U32.HI R8, RZ, 0x2, R43 ;  /* 0x00000002ff087819 */ /* 0x000fe4000001162b */
[----:B------:R-:W-:Y:S02]  /*14e0*/  LOP3.LUT R7, R4, R7, RZ, 0x3c, !PT ;  /* 0x0000000704077212 */ /* 0x000fe400078e3cff */
[C---:B------:R-:W-:Y:S02]  /*14f0*/  IADD3 R21, PT, PT, R12.reuse, 0x10974f, R21 ;  /* 0x0010974f0c157810 */ /* 0x040fe40007ffe015 */
[----:B------:R-:W-:Y:S01]  /*1500*/  IADD3 R23, PT, PT, R12, 0x161f14, R7 ;  /* 0x00161f140c177810 */ /* 0x000fe20007ffe007 */
[----:B------:R-:W-:Y:S01]  /*1510*/  IMAD.SHL.U32 R4, R7, 0x10, RZ ;  /* 0x0000001007047824 */ /* 0x000fe200078e00ff */
[----:B------:R-:W-:-:S02]  /*1520*/  SHF.R.U32.HI R41, RZ, 0x8, R21 ;  /* 0x00000008ff297819 */ /* 0x000fc40000011615 */
[----:B------:R-:W-:Y:S02]  /*1530*/  SHF.R.U32.HI R45, RZ, 0x8, R23 ;  /* 0x00000008ff2d7819 */ /* 0x000fe40000011617 */
[----:B------:R-:W-:Y:S02]  /*1540*/  LOP3.LUT R4, R7, R4, R10, 0x96, !PT ;  /* 0x0000000407047212 */ /* 0x000fe400078e960a */
[----:B------:R-:W-:Y:S02]  /*1550*/  LOP3.LUT R10, R8, R43, RZ, 0x3c, !PT ;  /* 0x0000002b080a7212 */ /* 0x000fe400078e3cff */
[----:B------:R-:W-:Y:S02]  /*1560*/  LOP3.LUT R8, R4, R9, RZ, 0x3c, !PT ;  /* 0x0000000904087212 */ /* 0x000fe400078e3cff */
[----:B------:R-:W-:Y:S01]  /*1570*/  IADD3 R43, PT, PT, R12, 0x587c5, R43 ;  /* 0x000587c50c2b7810 */ /* 0x000fe20007ffe02b */
[----:B------:R-:W-:Y:S01]  /*1580*/  IMAD.SHL.U32 R4, R10, 0x2, RZ ;  /* 0x000000020a047824 */ /* 0x000fe200078e00ff */
[----:B------:R-:W-:Y:S01]  /*1590*/  IADD3 R25, PT, PT, R12, 0x1ba6d9, R8 ;  /* 0x001ba6d90c197810 */ /* 0x000fe20007ffe008 */
[----:B------:R-:W-:Y:S01]  /*15a0*/  IMAD.SHL.U32 R9, R8, 0x10, RZ ;  /* 0x0000001008097824 */ /* 0x000fe200078e00ff */
[----:B------:R-:W-:-:S02]  /*15b0*/  LOP3.LUT R15, R43, R2, RZ, 0x3c, !PT ;  /* 0x000000022b0f7212 */ /* 0x000fc400078e3cff */
[----:B------:R-:W-:Y:S02]  /*15c0*/  SHF.R.U32.HI R44, RZ, 0x18, R43 ;  /* 0x00000018ff2c7819 */ /* 0x000fe4000001162b */
[----:B------:R-:W-:Y:S01]  /*15d0*/  LOP3.LUT R9, R8, R9, R4, 0x96, !PT ;  /* 0x0000000908097212 */ /* 0x000fe200078e9604 */
[----:B------:R-:W-:Y:S01]  /*15e0*/  IMAD.SHL.U32 R4, R14, 0x2, RZ ;  /* 0x000000020e047824 */ /* 0x000fe200078e00ff */
[----:B------:R-:W-:Y:S02]  /*15f0*/  LOP3.LUT R17, R44, R13, RZ, 0x3c, !PT ;  /* 0x0000000d2c117212 */ /* 0x000fe400078e3cff */
[----:B------:R-:W-:Y:S02]  /*1600*/  LOP3.LUT R10, R9, R10, RZ, 0x3c, !PT ;  /* 0x0000000a090a7212 */ /* 0x000fe400078e3cff */
[----:B------:R-:W-:Y:S02]  /*1610*/  PRMT R26, R15, 0x7632, R26 ;  /* 0x000076320f1a7816 */ /* 0x000fe4000000001a */
[----:B------:R-:W-:Y:S01]  /*1620*/  IADD3 R19, PT, PT, R12, 0x212e9e, R10 ;  /* 0x00212e9e0c137810 */ /* 0x000fe20007ffe00a */
[----:B------:R-:W-:Y:S01]  /*1630*/  IMAD.SHL.U32 R9, R10, 0x10, RZ ;  /* 0x000000100a097824 */ /* 0x000fe200078e00ff */
[----:B------:R-:W-:-:S02]  /*1640*/  SHF.R.U32.HI R49, RZ, 0x8, R25 ;  /* 0x00000008ff317819 */ /* 0x000fc40000011619 */
[----:B------:R-:W-:Y:S02]  /*1650*/  SHF.R.U32.HI R55, RZ, 0x8, R19 ;  /* 0x00000008ff377819 */ /* 0x000fe40000011613 */
[----:B------:R-:W-:Y:S02]  /*1660*/  LOP3.LUT R9, R10, R9, R4, 0x96, !PT ;  /* 0x000000090a097212 */ /* 0x000fe400078e9604 */
[----:B------:R-:W-:Y:S02]  /*1670*/  PRMT R32, R19, 0x7632, R32 ;  /* 0x0000763213207816 */ /* 0x000fe40000000020 */
[----:B------:R-:W-:Y:S01]  /*1680*/  LOP3.LUT R11, R9, R14, RZ, 0x3c, !PT ;  /* 0x0000000e090b7212 */ /* 0x000fe200078e3cff */
[----:B------:R-:W-:Y:S01]  /*1690*/  IMAD.SHL.U32 R9, R16, 0x2, RZ ;  /* 0x0000000210097824 */ /* 0x000fe200078e00ff */
[----:B------:R-:W-:Y:S02]  /*16a0*/  SHF.R.U32.HI R14, RZ, 0x8, R15 ;  /* 0x00000008ff0e7819 */ /* 0x000fe4000001160f */
[----:B------:R-:W-:Y:S01]  /*16b0*/  IADD3 R27, PT, PT, R12, 0x26b663, R11 ;  /* 0x0026b6630c1b7810 */ /* 0x000fe20007ffe00b */
[----:B------:R-:W-:Y:S01]  /*16c0*/  IMAD.SHL.U32 R4, R11, 0x10, RZ ;  /* 0x000000100b047824 */ /* 0x000fe200078e00ff */
[----:B------:R-:W-:-:S02]  /*16d0*/  PRMT R34, R25, 0x7632, R34 ;  /* 0x0000763219227816 */ /* 0x000fc40000000022 */
[----:B------:R-:W-:Y:S02]  /*16e0*/  SHF.R.U32.HI R18, RZ, 0x8, R27 ;  /* 0x00000008ff127819 */ /* 0x000fe4000001161b */
[----:B------:R-:W-:Y:S02]  /*16f0*/  LOP3.LUT R9, R11, R4, R9, 0x96, !PT ;  /* 0x000000040b097212 */ /* 0x000fe400078e9609 */
[----:B------:R-:W-:Y:S02]  /*1700*/  LOP3.LUT R4, R15, R14, RZ, 0xfc, !PT ;  /* 0x0000000e0f047212 */ /* 0x000fe400078efcff */
[----:B------:R-:W-:Y:S02]  /*1710*/  LOP3.LUT R9, R9, R16, RZ, 0x3c, !PT ;  /* 0x0000001009097212 */ /* 0x000fe400078e3cff */
[C---:B------:R-:W-:Y:S01]  /*1720*/  IADD3 R16, PT, PT, R12.reuse, 0xb0f8a, R5 ;  /* 0x000b0f8a0c107810 */ /* 0x040fe20007ffe005 */
[----:B------:R-:W-:Y:S01]  /*1730*/  VIADD R12, R12, 0x2c3e28 ;  /* 0x002c3e280c0c7836 */ /* 0x000fe20000000000 */
[----:B------:R-:W-:-:S02]  /*1740*/  LOP3.LUT R4, R4, R26, R17, 0xfe, !PT ;  /* 0x0000001a04047212 */ /* 0x000fc400078efe11 */
[----:B------:R-:W-:Y:S01]  /*1750*/  LOP3.LUT R5, R19, R55, R32, 0xfe, !PT ;  /* 0x0000003713057212 */ /* 0x000fe200078efe20 */
[----:B------:R-:W-:Y:S01]  /*1760*/  IMAD.IADD R29, R9, 0x1, R12 ;  /* 0x00000001091d7824 */ /* 0x000fe200078e020c */
[----:B------:R-:W-:Y:S02]  /*1770*/  PRMT R30, R27, 0x7632, R30 ;  /* 0x000076321b1e7816 */ /* 0x000fe4000000001e */
[----:B------:R-:W-:Y:S02]  /*1780*/  LOP3.LUT P0, RZ, R4, 0xff, RZ, 0xc0, !PT ;  /* 0x000000ff04ff7812 */ /* 0x000fe4000780c0ff */
[----:B------:R-:W-:Y:S02]  /*1790*/  ISETP.NE.AND P3, PT, R29, RZ, PT ;  /* 0x000000ff1d00720c */ /* 0x000fe40003f65270 */
[----:B------:R-:W-:Y:S02]  /*17a0*/  LOP3.LUT P1, RZ, R5, 0xff, RZ, 0xc0, !PT ;  /* 0x000000ff05ff7812 */ /* 0x000fe4000782c0ff */
[----:B------:R-:W-:-:S02]  /*17b0*/  LOP3.LUT R5, R27, R18, R30, 0xfe, !PT ;  /* 0x000000121b057212 */ /* 0x000fc400078efe1e */
[----:B------:R-:W-:Y:S02]  /*17c0*/  ISETP.GE.U32.AND P2, PT, R27, 0x1000000, PT ;  /* 0x010000001b00780c */ /* 0x000fe40003f46070 */
[----:B------:R-:W-:Y:S02]  /*17d0*/  SEL R4, R29, 0x1000000, P3 ;  /* 0x010000001d047807 */ /* 0x000fe40001800000 */
[----:B------:R-:W-:Y:S02]  /*17e0*/  LOP3.LUT P3, RZ, R5, 0xff, RZ, 0xc0, !PT ;  /* 0x000000ff05ff7812 */ /* 0x000fe4000786c0ff */
[-C--:B------:R-:W-:Y:S02]  /*17f0*/  SEL R4, R4, R29.reuse, !P2 ;  /* 0x0000001d04047207 */ /* 0x080fe40005000000 */
[----:B------:R-:W-:Y:S02]  /*1800*/  ISETP.GE.U32.AND P2, PT, R19, 0x1000000, PT ;  /* 0x010000001300780c */ /* 0x000fe40003f46070 */
[----:B------:R-:W-:-:S02]  /*1810*/  SEL R4, R4, R29, !P3 ;  /* 0x0000001d04047207 */ /* 0x000fc40005800000 */
[C---:B------:R-:W-:Y:S02]  /*1820*/  LOP3.LUT R22, R25.reuse, R49, R34, 0xfe, !PT ;  /* 0x0000003119167212 */ /* 0x040fe400078efe22 */
[-C--:B------:R-:W-:Y:S02]  /*1830*/  SEL R4, R4, R29.reuse, !P2 ;  /* 0x0000001d04047207 */ /* 0x080fe40005000000 */
[----:B------:R-:W-:Y:S02]  /*1840*/  ISETP.GE.U32.AND P2, PT, R25, 0x1000000, PT ;  /* 0x010000001900780c */ /* 0x000fe40003f46070 */
[----:B------:R-:W-:Y:S02]  /*1850*/  SEL R4, R4, R29, !P1 ;  /* 0x0000001d04047207 */ /* 0x000fe40004800000 */
[----:B------:R-:W-:Y:S02]  /*1860*/  PRMT R28, R23, 0x7632, R28 ;  /* 0x00007632171c7816 */ /* 0x000fe4000000001c */
[----:B------:R-:W-:-:S02]  /*1870*/  LOP3.LUT P4, RZ, R22, 0xff, RZ, 0xc0, !PT ;  /* 0x000000ff16ff7812 */ /* 0x000fc4000788c0ff */
[----:B------:R-:W-:Y:S02]  /*1880*/  SEL R4, R4, R29, !P2 ;  /* 0x0000001d04047207 */ /* 0x000fe40005000000 */
[----:B------:R-:W-:Y:S02]  /*1890*/  LOP3.LUT P2, RZ, R13, UR6, R0, 0xfe, !PT ;  /* 0x000000060dff7c12 */ /* 0x000fe4000f84fe00 */
[C---:B------:R-:W-:Y:S02]  /*18a0*/  LOP3.LUT R20, R23.reuse, R45, R28, 0xfe, !PT ;  /* 0x0000002d17147212 */ /* 0x040fe400078efe1c */
[----:B------:R-:W-:Y:S02]  /*18b0*/  ISETP.GE.U32.AND P5, PT, R23, 0x1000000, PT ;  /* 0x010000001700780c */ /* 0x000fe40003fa6070 */
[----:B------:R-:W-:Y:S02]  /*18c0*/  SEL R4, R4, R29, !P4 ;  /* 0x0000001d04047207 */ /* 0x000fe40006000000 */
[----:B------:R-:W-:-:S02]  /*18d0*/  PRMT R36, R21, 0x7632, R36 ;  /* 0x0000763215247816 */ /* 0x000fc40000000024 */
[----:B------:R-:W-:Y:S02]  /*18e0*/  LOP3.LUT P3, RZ, R20, 0xff, RZ, 0xc0, !PT ;  /* 0x000000ff14ff7812 */ /* 0x000fe4000786c0ff */
[----:B------:R-:W-:Y:S02]  /*18f0*/  SEL R4, R4, R29, !P5 ;  /* 0x0000001d04047207 */ /* 0x000fe40006800000 */
[----:B------:R-:W-:Y:S02]  /*1900*/  SHF.R.U32.HI R22, RZ, 0x10, R16 ;  /* 0x00000010ff167819 */ /* 0x000fe40000011610 */
[C---:B------:R-:W-:Y:S02]  /*1910*/  LOP3.LUT R5, R21.reuse, R41, R36, 0xfe, !PT ;  /* 0x0000002915057212 */ /* 0x040fe400078efe24 */
[----:B------:R-:W-:Y:S02]  /*1920*/  SHF.R.U32.HI R69, RZ, 0x8, R16 ;  /* 0x00000008ff457819 */ /* 0x000fe40000011610 */
[----:B------:R-:W-:-:S02]  /*1930*/  ISETP.GE.U32.AND P4, PT, R21, 0x1000000, PT ;  /* 0x010000001500780c */ /* 0x000fc40003f86070 */
[----:B------:R-:W-:Y:S02]  /*1940*/  SEL R4, R4, R29, !P3 ;  /* 0x0000001d04047207 */ /* 0x000fe40005800000 */
[----:B-----5:R-:W-:Y:S02]  /*1950*/  LOP3.LUT R22, R22, UR7, RZ, 0x3c, !PT ;  /* 0x0000000716167c12 */ /* 0x020fe4000f8e3cff */
[----:B------:R-:W-:Y:S02]  /*1960*/  LOP3.LUT P1, RZ, R5, 0xff, RZ, 0xc0, !PT ;  /* 0x000000ff05ff7812 */ /* 0x000fe4000782c0ff */
[----:B-1----:R-:W-:Y:S02]  /*1970*/  LOP3.LUT R20, R16, UR4, RZ, 0x3c, !PT ;  /* 0x0000000410147c12 */ /* 0x002fe4000f8e3cff */
[----:B------:R-:W-:Y:S02]  /*1980*/  LOP3.LUT R24, R69, R6, RZ, 0x3c, !PT ;  /* 0x0000000645187212 */ /* 0x000fe400078e3cff */
[----:B------:R-:W-:-:S02]  /*1990*/  SHF.R.U32.HI R47, RZ, 0x18, R21 ;  /* 0x00000018ff2f7819 */ /* 0x000fc40000011615 */
[----:B------:R-:W-:Y:S02]  /*19a0*/  SHF.R.U32.HI R51, RZ, 0x18, R23 ;  /* 0x00000018ff337819 */ /* 0x000fe40000011617 */
[----:B------:R-:W-:Y:S02]  /*19b0*/  SHF.R.U32.HI R31, RZ, 0x18, R25 ;  /* 0x00000018ff1f7819 */ /* 0x000fe40000011619 */
[----:B------:R-:W-:Y:S02]  /*19c0*/  SHF.R.U32.HI R33, RZ, 0x18, R19 ;  /* 0x00000018ff217819 */ /* 0x000fe40000011613 */
[----:B------:R-:W-:Y:S02]  /*19d0*/  SEL R40, R4, R29, !P4 ;  /* 0x0000001d04287207 */ /* 0x000fe40006000000 */
[----:B------:R-:W-:Y:S01]  /*19e0*/  SHF.R.U32.HI R35, RZ, 0x18, R27 ;  /* 0x00000018ff237819 */ /* 0x000fe2000001161b */
[----:B------:R-:W-:Y:S06]  /*19f0*/  @P2 BRA `(.L_x_11) ;  /* 0x0000000400182947 */ /* 0x000fec0003800000 */
[----:B------:R-:W1:Y:S01]  /*1a00*/  S2R R37, SR_LANEID ;  /* 0x0000000000257919 */ /* 0x000e620000000000 */
[----:B------:R-:W-:Y:S01]  /*1a10*/  VOTEU.ANY UR7, UPT, PT ;  /* 0x0000000000077886 */ /* 0x000fe200038e0100 */
[----:B------:R-:W5:Y:S01]  /*1a20*/  LDC.64 R4, c[0x0][0x3b0] ;  /* 0x0000ec00ff047b82 */ /* 0x000f620000000a00 */
[----:B------:R-:W1:Y:S08]  /*1a30*/  FLO.U32 R38, UR7 ;  /* 0x0000000700267d00 */ /* 0x000e7000080e0000 */
[----:B------:R-:W5:Y:S01]  /*1a40*/  POPC R39, UR7 ;  /* 0x0000000700277d09 */ /* 0x000f620008000000 */
[----:B-1----:R-:W-:-:S13]  /*1a50*/  ISETP.EQ.U32.AND P2, PT, R38, R37, PT ;  /* 0x000000252600720c */ /* 0x002fda0003f42070 */
[----:B-----5:R-:W5:Y:S01]  /*1a60*/  @P2 ATOMG.E.ADD.STRONG.GPU PT, R5, desc[UR8][R4.64], R39 ;  /* 0x80000027040529a8 */ /* 0x020f6200081ef108 */
[----:B------:R-:W1:Y:S02]  /*1a70*/  S2R R42, SR_LTMASK ;  /* 0x00000000002a7919 */ /* 0x000e640000003900 */
[----:B-1----:R-:W-:-:S06]  /*1a80*/  LOP3.LUT R42, R42, UR7, RZ, 0xc0, !PT ;  /* 0x000000072a2a7c12 */ /* 0x002fcc000f8ec0ff */
[----:B------:R-:W1:Y:S01]  /*1a90*/  POPC R42, R42 ;  /* 0x0000002a002a7309 */ /* 0x000e620000000000 */
[----:B-----5:R-:W1:Y:S02]  /*1aa0*/  SHFL.IDX PT, R37, R5, R38, 0x1f ;  /* 0x00001f2605257589 */ /* 0x020e6400000e0000 */
[----:B-1----:R-:W-:-:S05]  /*1ab0*/  IMAD.IADD R37, R37, 0x1, R42 ;  /* 0x0000000125257824 */ /* 0x002fca00078e022a */
[----:B------:R-:W-:-:S13]  /*1ac0*/  ISETP.GT.AND P2, PT, R37, 0x9, PT ;  /* 0x000000092500780c */ /* 0x000fda0003f44270 */
[----:B------:R-:W-:Y:S05]  /*1ad0*/  @P2 BRA `(.L_x_11) ;  /* 0x0000000000e02947 */ /* 0x000fea0003800000 */
[----:B------:R-:W1:Y:S01]  /*1ae0*/  LDCU.64 UR18, c[0x0][0x3a8] ;  /* 0x00007500ff1277ac */ /* 0x000e620008000a00 */
[----:B------:R-:W-:Y:S01]  /*1af0*/  IMAD.SHL.U32 R37, R37, 0x20, RZ ;  /* 0x0000002025257824 */ /* 0x000fe200078e00ff */
[----:B------:R-:W-:Y:S01]  /*1b00*/  LOP3.LUT R38, R16, 0xff000000, RZ, 0xc0, !PT ;  /* 0xff00000010267812 */ /* 0x000fe200078ec0ff */
[----:B------:R-:W-:Y:S01]  /*1b10*/  IMAD.U32 R39, R22, 0x10000, RZ ;  /* 0x0001000016277824 */ /* 0x000fe200078e00ff */
[----:B------:R-:W-:Y:S02]  /*1b20*/  PRMT R53, R24, 0x7604, RZ ;  /* 0x0000760418357816 */ /* 0x000fe400000000ff */
[----:B------:R-:W-:Y:S02]  /*1b30*/  SHF.R.U32.HI R63, RZ, 0x10, R21 ;  /* 0x00000010ff3f7819 */ /* 0x000fe40000011615 */
[----:B------:R-:W-:Y:S02]  /*1b40*/  LOP3.LUT R38, R38, 0xff0000, R39, 0xf8, !PT ;  /* 0x00ff000026267812 */ /* 0x000fe400078ef827 */
[----:B------:R-:W-:-:S02]  /*1b50*/  LOP3.LUT R57, R53, 0xffff, R20, 0xf8, !PT ;  /* 0x0000ffff35397812 */ /* 0x000fc400078ef814 */
[----:B------:R-:W-:Y:S02]  /*1b60*/  LOP3.LUT R38, R38, R53, RZ, 0xfc, !PT ;  /* 0x0000003526267212 */ /* 0x000fe400078efcff */
[----:B------:R-:W-:Y:S02]  /*1b70*/  SHF.R.U32.HI R53, RZ, 0x8, R53 ;  /* 0x00000008ff357819 */ /* 0x000fe40000011635 */
[--C-:B------:R-:W-:Y:S02]  /*1b80*/  SHF.R.U32.HI R59, RZ, 0x18, R38.reuse ;  /* 0x00000018ff3b7819 */ /* 0x100fe40000011626 */
[C---:B-1----:R-:W-:Y:S02]  /*1b90*/  IADD3 R4, P2, PT, R37.reuse, UR18, RZ ;  /* 0x0000001225047c10 */ /* 0x042fe4000ff5e0ff */
[----:B------:R-:W-:Y:S02]  /*1ba0*/  SHF.R.U32.HI R61, RZ, 0x10, R38 ;  /* 0x00000010ff3d7819 */ /* 0x000fe40000011626 */
[----:B------:R-:W-:-:S02]  /*1bb0*/  LEA.HI.X.SX32 R5, R37, UR19, 0x1, P2 ;  /* 0x0000001325057c11 */ /* 0x000fc400090f0eff */
[----:B------:R-:W-:Y:S02]  /*1bc0*/  LOP3.LUT R37, R43, 0xffffff, R2, 0x78, !PT ;  /* 0x00ffffff2b257812 */ /* 0x000fe400078e7802 */
[----:B------:R-:W-:Y:S01]  /*1bd0*/  SHF.R.U32.HI R65, RZ, 0x10, R23 ;  /* 0x00000010ff417819 */ /* 0x000fe20000011617 */
[----:B------:R1:W-:Y:S01]  /*1be0*/  STG.E.U8 desc[UR8][R4.64+0x4], R57 ;  /* 0x0000043904007986 */ /* 0x0003e2000c101108 */
[--C-:B------:R-:W-:Y:S02]  /*1bf0*/  SHF.R.U32.HI R39, RZ, 0x10, R37.reuse ;  /* 0x00000010ff277819 */ /* 0x100fe40000011625 */
[----:B------:R-:W-:Y:S01]  /*1c00*/  SHF.R.U32.HI R43, RZ, 0x8, R37 ;  /* 0x00000008ff2b7819 */ /* 0x000fe20000011625 */
[----:B------:R5:W-:Y:S01]  /*1c10*/  STG.E.U8 desc[UR8][R4.64], R37 ;  /* 0x0000002504007986 */ /* 0x000be2000c101108 */
[----:B------:R-:W-:-:S03]  /*1c20*/  SHF.R.U32.HI R67, RZ, 0x10, R25 ;  /* 0x00000010ff437819 */ /* 0x000fc60000011619 */
[----:B------:R0:W-:Y:S04]  /*1c30*/  STG.E.U8 desc[UR8][R4.64+0x2], R39 ;  /* 0x0000022704007986 */ /* 0x0001e8000c101108 */
[----:B------:R2:W-:Y:S01]  /*1c40*/  STG.E.U8 desc[UR8][R4.64+0x1], R43 ;  /* 0x0000012b04007986 */ /* 0x0005e2000c101108 */
[----:B-1----:R-:W-:-:S03]  /*1c50*/  SHF.R.U32.HI R57, RZ, 0x8, R29 ;  /* 0x00000008ff397819 */ /* 0x002fc6000001161d */
[----:B------:R1:W-:Y:S01]  /*1c60*/  STG.E.U8 desc[UR8][R4.64+0x5], R53 ;  /* 0x0000053504007986 */ /* 0x0003e2000c101108 */
[----:B-----5:R-:W-:Y:S02]  /*1c70*/  SHF.R.U32.HI R37, RZ, 0x10, R19 ;  /* 0x00000010ff257819 */ /* 0x020fe40000011613 */
[----:B0-----:R-:W-:Y:S01]  /*1c80*/  SHF.R.U32.HI R39, RZ, 0x10, R27 ;  /* 0x00000010ff277819 */ /* 0x001fe2000001161b */
[----:B------:R0:W-:Y:S01]  /*1c90*/  STG.E.U8 desc[UR8][R4.64+0x3], R44 ;  /* 0x0000032c04007986 */ /* 0x0001e2000c101108 */
[----:B--2---:R-:W-:-:S03]  /*1ca0*/  SHF.R.U32.HI R43, RZ, 0x18, R29 ;  /* 0x00000018ff2b7819 */ /* 0x004fc6000001161d */
        /* <DEDUP_REMOVED lines=27> */
.L_x_11:
[----:B0-234-:R-:W-:Y:S05]  /*1e60*/  BSYNC.RECONVERGENT B0 ;  /* 0x0000000000007941 */ /* 0x01dfea0003800200 */
.L_x_10:
[----:B------:R-:W-:Y:S01]  /*1e70*/  ISETP.GE.U32.AND P2, PT, R16, 0x1000000, PT ;  /* 0x010000001000780c */ /* 0x000fe20003f46070 */
[----:B------:R-:W-:Y:S01]  /*1e80*/  ULOP3.LUT UR4, UR4, 0xff, URZ, 0xc0, !UPT ;  /* 0x000000ff04047892 */ /* 0x000fe2000f8ec0ff */
[----:B------:R-:W-:Y:S01]  /*1e90*/  SEL R40, R40, R29, !P1 ;  /* 0x0000001d28287207 */ /* 0x000fe20004800000 */
[----:B------:R-:W0:Y:S01]  /*1ea0*/  LDCU.U8 UR7, c[0x3][0x67] ;  /* 0x00c00ce0ff0777ac */ /* 0x000e220008000000 */
[----:B------:R-:W-:Y:S01]  /*1eb0*/  LOP3.LUT R4, R6, 0xff, RZ, 0xc0, !PT ;  /* 0x000000ff06047812 */ /* 0x000fe200078ec0ff */
[----:B------:R-:W-:Y:S01]  /*1ec0*/  BSSY.RECONVERGENT B0, `(.L_x_12) ;  /* 0x00005ce000007945 */ /* 0x000fe20003800200 */
[----:B------:R-:W-:-:S03]  /*1ed0*/  LOP3.LUT R5, R69, 0xff, RZ, 0xc0, !PT ;  /* 0x000000ff45057812 */ /* 0x000fc600078ec0ff */
[----:B------:R-:W-:Y:S01]  /*1ee0*/  BSSY.RELIABLE B1, `(.L_x_13) ;  /* 0x00000db000017945 */ /* 0x000fe20003800100 */
[----:B------:R-:W-:Y:S02]  /*1ef0*/  LOP3.LUT P1, R38, R22, 0xff, RZ, 0xc0, !PT ;  /* 0x000000ff16267812 */ /* 0x000fe4000782c0ff */
[-C--:B------:R-:W-:Y:S02]  /*1f00*/  SEL R40, R40, R29.reuse, !P2 ;  /* 0x0000001d28287207 */ /* 0x080fe40005000000 */
[----:B------:R-:W-:Y:S02]  /*1f10*/  ISETP.NE.AND P2, PT, R5, R4, PT ;  /* 0x000000040500720c */ /* 0x000fe40003f45270 */
[----:B------:R-:W-:Y:S02]  /*1f20*/  LOP3.LUT R4, R16, 0xff, RZ, 0xc0, !PT ;  /* 0x000000ff10047812 */ /* 0x000fe400078ec0ff */
[----:B------:R-:W-:Y:S02]  /*1f30*/  SEL R40, R40, R29, !P1 ;  /* 0x0000001d28287207 */ /* 0x000fe40004800000 */
[----:B------:R-:W-:-:S02]  /*1f40*/  ISETP.NE.AND P1, PT, R4, UR4, PT ;  /* 0x0000000404007c0c */ /* 0x000fc4000bf25270 */
[-C--:B------:R-:W-:Y:S02]  /*1f50*/  SEL R40, R40, R29.reuse, !P2 ;  /* 0x0000001d28287207 */ /* 0x080fe40005000000 */
[----:B------:R-:W-:Y:S02]  /*1f60*/  PRMT R37, R15, 0x7632, R37 ;  /* 0x000076320f257816 */ /* 0x000fe40000000025 */
[----:B------:R-:W-:Y:S02]  /*1f70*/  @!P0 SEL R29, R40, R29, !P1 ;  /* 0x0000001d281d8207 */ /* 0x000fe40004800000 */
[----:B------:R-:W-:Y:S02]  /*1f80*/  SHF.R.U32.HI R39, RZ, 0x18, R16 ;  /* 0x00000018ff277819 */ /* 0x000fe40000011610 */
[----:B------:R-:W-:Y:S02]  /*1f90*/  SHF.R.U32.HI R5, RZ, 0x18, R29 ;  /* 0x00000018ff057819 */ /* 0x000fe4000001161d */
[----:B------:R-:W-:-:S02]  /*1fa0*/  PRMT R43, R21, 0x7632, R43 ;  /* 0x00007632152b7816 */ /* 0x000fc4000000002b */
[----:B0-----:R-:W-:Y:S02]  /*1fb0*/  ISETP.LT.U32.AND P0, PT, R5, UR7, PT ;  /* 0x0000000705007c0c */ /* 0x001fe4000bf01070 */
[----:B------:R-:W-:-:S11]  /*1fc0*/  PRMT R63, R27, 0x7632, R63 ;  /* 0x000076321b3f7816 */ /* 0x000fd6000000003f */
[----:B------:R-:W-:Y:S05]  /*1fd0*/  @P0 BRA `(.L_x_14) ;  /* 0x0000000c002c0947 */ /* 0x000fea0003800000 */
[----:B------:R-:W-:-:S13]  /*1fe0*/  ISETP.LE.U32.AND P0, PT, R5, UR7, PT ;  /* 0x0000000705007c0c */ /* 0x000fda000bf03070 */
[----:B------:R-:W-:Y:S05]  /*1ff0*/  @!P0 BREAK.RELIABLE B1 ;  /* 0x0000000000018942 */ /* 0x000fea0003800100 */
[----:B------:R-:W-:Y:S05]  /*2000*/  @!P0 BRA `(.L_x_15) ;  /* 0x0000005800e48947 */ /* 0x000fea0003800000 */
[----:B------:R-:W0:Y:S01]  /*2010*/  LDC.U8 R53, c[0x3][0x66] ;  /* 0x00c01980ff357b82 */ /* 0x000e220000000000 */
[----:B------:R-:W-:-:S04]  /*2020*/  PRMT R4, R29, 0x7632, R4 ;  /* 0x000076321d047816 */ /* 0x000fc80000000004 */
[----:B------:R-:W-:-:S04]  /*2030*/  LOP3.LUT R4, R4, 0xff, RZ, 0xc0, !PT ;  /* 0x000000ff04047812 */ /* 0x000fc800078ec0ff */
[----:B0-----:R-:W-:-:S13]  /*2040*/  ISETP.GT.U32.AND P0, PT, R53, R4, PT ;  /* 0x000000043500720c */ /* 0x001fda0003f04070 */
[----:B------:R-:W-:Y:S05]  /*2050*/  @P0 BRA `(.L_x_14) ;  /* 0x0000000c000c0947 */ /* 0x000fea0003800000 */
[----:B------:R-:W-:-:S13]  /*2060*/  ISETP.GE.U32.AND P0, PT, R53, R4, PT ;  /* 0x000000043500720c */ /* 0x000fda0003f06070 */
[----:B------:R-:W-:Y:S05]  /*2070*/  @!P0 BREAK.RELIABLE B1 ;  /* 0x0000000000018942 */ /* 0x000fea0003800100 */
[----:B------:R-:W-:Y:S05]  /*2080*/  @!P0 BRA `(.L_x_15) ;  /* 0x0000005800c48947 */ /* 0x000fea0003800000 */
[----:B------:R-:W0:Y:S01]  /*2090*/  LDC.U8 R53, c[0x3][0x65] ;  /* 0x00c01940ff357b82 */ /* 0x000e220000000000 */
[----:B------:R-:W-:-:S04]  /*20a0*/  SHF.R.U32.HI R4, RZ, 0x8, R29 ;  /* 0x00000008ff047819 */ /* 0x000fc8000001161d */
[----:B------:R-:W-:-:S04]  /*20b0*/  LOP3.LUT R4, R4, 0xff, RZ, 0xc0, !PT ;  /* 0x000000ff04047812 */ /* 0x000fc800078ec0ff */
[----:B0-----:R-:W-:-:S13]  /*20c0*/  ISETP.GT.U32.AND P0, PT, R53, R4, PT ;  /* 0x000000043500720c */ /* 0x001fda0003f04070 */
[----:B------:R-:W-:Y:S05]  /*20d0*/  @P0 BRA `(.L_x_14) ;  /* 0x0000000800ec0947 */ /* 0x000fea0003800000 */
[----:B------:R-:W-:-:S13]  /*20e0*/  ISETP.GE.U32.AND P0, PT, R53, R4, PT ;  /* 0x000000043500720c */ /* 0x000fda0003f06070 */
[----:B------:R-:W-:Y:S05]  /*20f0*/  @!P0 BREAK.RELIABLE B1 ;  /* 0x0000000000018942 */ /* 0x000fea0003800100 */
[----:B------:R-:W-:Y:S05]  /*2100*/  @!P0 BRA `(.L_x_15) ;  /* 0x0000005800a48947 */ /* 0x000fea0003800000 */
[----:B------:R-:W-:-:S04]  /*2110*/  LOP3.LUT R4, R29, 0xff, RZ, 0xc0, !PT ;  /* 0x000000ff1d047812 */ /* 0x000fc800078ec0ff */
[----:B------:R-:W-:-:S13]  /*2120*/  ISETP.LT.U32.AND P0, PT, R4, UR10, PT ;  /* 0x0000000a04007c0c */ /* 0x000fda000bf01070 */
[----:B------:R-:W-:Y:S05]  /*2130*/  @P0 BRA `(.L_x_14) ;  /* 0x0000000800d40947 */ /* 0x000fea0003800000 */
[----:B------:R-:W-:-:S13]  /*2140*/  ISETP.LE.U32.AND P0, PT, R4, UR10, PT ;  /* 0x0000000a04007c0c */ /* 0x000fda000bf03070 */
[----:B------:R-:W-:Y:S05]  /*2150*/  @!P0 BREAK.RELIABLE B1 ;  /* 0x0000000000018942 */ /* 0x000fea0003800100 */
[----:B------:R-:W-:Y:S05]  /*2160*/  @!P0 BRA `(.L_x_15) ;  /* 0x00000058008c8947 */ /* 0x000fea0003800000 */
[----:B------:R-:W0:Y:S02]  /*2170*/  LDC.U8 R4, c[0x3][0x63] ;  /* 0x00c018c0ff047b82 */ /* 0x000e240000000000 */
[----:B0-----:R-:W-:-:S13]  /*2180*/  ISETP.GT.U32.AND P0, PT, R4, R35, PT ;  /* 0x000000230400720c */ /* 0x001fda0003f04070 */
[----:B------:R-:W-:Y:S05]  /*2190*/  @P0 BRA `(.L_x_14) ;  /* 0x0000000800bc0947 */ /* 0x000fea0003800000 */
[----:B------:R-:W-:-:S13]  /*21a0*/  ISETP.GE.U32.AND P0, PT, R4, R35, PT ;  /* 0x000000230400720c */ /* 0x000fda0003f06070 */
[----:B------:R-:W-:Y:S05]  /*21b0*/  @!P0 BREAK.RELIABLE B1 ;  /* 0x0000000000018942 */ /* 0x000fea0003800100 */
[----:B------:R-:W-:Y:S05]  /*21c0*/  @!P0 BRA `(.L_x_15) ;  /* 0x0000005800748947 */ /* 0x000fea0003800000 */
[----:B------:R-:W0:Y:S01]  /*21d0*/  LDC.U8 R53, c[0x3][0x62] ;  /* 0x00c01880ff357b82 */ /* 0x000e220000000000 */
[----:B------:R-:W-:-:S04]  /*21e0*/  LOP3.LUT R30, R30, 0xff, RZ, 0xc0, !PT ;  /* 0x000000ff1e1e7812 */ /* 0x000fc800078ec0ff */
        /* <DEDUP_REMOVED lines=136> */
[----:B0-----:R-:W-:-:S13]  /*2a70*/  ISETP.GE.U32.AND P0, PT, R4, R53, PT ;  /* 0x000000350400720c */ /* 0x001fda0003f06070 */
[----:B------:R-:W-:Y:S05]  /*2a80*/  @!P0 BRA `(.L_x_14) ;  /* 0x0000000000808947 */ /* 0x000fea0003800000 */
[----:B------:R-:W-:-:S13]  /*2a90*/  ISETP.GT.U32.AND P0, PT, R4, R53, PT ;  /* 0x000000350400720c */ /* 0x000fda0003f04070 */
[----:B------:R-:W-:Y:S05]  /*2aa0*/  @P0 BREAK.RELIABLE B1 ;  /* 0x0000000000010942 */ /* 0x000fea0003800100 */
[----:B------:R-:W-:Y:S05]  /*2ab0*/  @P0 BRA `(.L_x_15) ;  /* 0x0000005000380947 */ /* 0x000fea0003800000 */
[----:B------:R-:W-:-:S04]  /*2ac0*/  LOP3.LUT R4, R20, 0xff, RZ, 0xc0, !PT ;  /* 0x000000ff14047812 */ /* 0x000fc800078ec0ff */
[----:B------:R-:W-:-:S13]  /*2ad0*/  ISETP.GE.U32.AND P0, PT, R4, UR16, PT ;  /* 0x0000001004007c0c */ /* 0x000fda000bf06070 */
[----:B------:R-:W-:Y:S05]  /*2ae0*/  @!P0 BRA `(.L_x_14) ;  /* 0x0000000000688947 */ /* 0x000fea0003800000 */
[----:B------:R-:W-:-:S13]  /*2af0*/  ISETP.GT.U32.AND P0, PT, R4, UR16, PT ;  /* 0x0000001004007c0c */ /* 0x000fda000bf04070 */
[----:B------:R-:W-:Y:S05]  /*2b00*/  @P0 BREAK.RELIABLE B1 ;  /* 0x0000000000010942 */ /* 0x000fea0003800100 */
[----:B------:R-:W-:Y:S05]  /*2b10*/  @P0 BRA `(.L_x_15) ;  /* 0x0000005000200947 */ /* 0x000fea0003800000 */
        /* <DEDUP_REMOVED lines=14> */
[----:B------:R-:W0:Y:S01]  /*2c00*/  LDCU.U8 UR4, c[0x3][0x48] ;  /* 0x00c00900ff0477ac */ /* 0x000e220008000000 */
[----:B------:R-:W-:Y:S02]  /*2c10*/  LOP3.LUT R26, R15, 0xff, RZ, 0xc0, !PT ;  /* 0x000000ff0f1a7812 */ /* 0x000fe400078ec0ff */
[----:B------:R-:W-:Y:S01]  /*2c20*/  LOP3.LUT R4, R14, 0xff, RZ, 0xc0, !PT ;  /* 0x000000ff0e047812 */ /* 0x000fe200078ec0ff */
[----:B------:R-:W1:Y:S01]  /*2c30*/  LDCU.U8 UR17, c[0x3][0x49] ;  /* 0x00c00920ff1177ac */ /* 0x000e620008000000 */
[----:B0-----:R-:W-:Y:S02]  /*2c40*/  ISETP.LE.U32.AND P0, PT, R26, UR4, PT ;  /* 0x000000041a007c0c */ /* 0x001fe4000bf03070 */
[C---:B-1----:R-:W-:Y:S02]  /*2c50*/  ISETP.GE.U32.AND P1, PT, R4.reuse, UR17, PT ;  /* 0x0000001104007c0c */ /* 0x042fe4000bf26070 */
[----:B------:R-:W-:-:S13]  /*2c60*/  ISETP.GT.U32.OR P0, PT, R4, UR17, !P0 ;  /* 0x0000001104007c0c */ /* 0x000fda000c704470 */
[----:B------:R-:W-:Y:S05]  /*2c70*/  @P0 BREAK.RELIABLE P1, B1 ;  /* 0x0000000000010942 */ /* 0x000fea0000800100 */
[----:B------:R-:W-:Y:S05]  /*2c80*/  @P0 BRA P1, `(.L_x_15) ;  /* 0x0000004c00c40947 */ /* 0x000fea0000800000 */
.L_x_14:
[----:B------:R-:W-:Y:S05]  /*2c90*/  BSYNC.RELIABLE B1 ;  /* 0x0000000000017941 */ /* 0x000fea0003800100 */
.L_x_13:
[----:B------:R-:W-:Y:S01]  /*2ca0*/  IMAD.IADD R4, R2, 0x1, R13 ;  /* 0x0000000102047824 */ /* 0x000fe200078e020d */
[----:B------:R-:W0:Y:S04]  /*2cb0*/  S2R R87, SR_CgaCtaId ;  /* 0x0000000000577919 */ /* 0x000e280000008800 */
[----:B------:R-:W-:-:S05]  /*2cc0*/  PRMT R56, R4, 0x9910, RZ ;  /* 0x0000991004387816 */ /* 0x000fca00000000ff */
[----:B------:R-:W-:-:S04]  /*2cd0*/  IMAD R56, R56, 0x7, RZ ;  /* 0x0000000738387824 */ /* 0x000fc800078e02ff */
[C---:B------:R-:W-:Y:S02]  /*2ce0*/  VIADD R26, R56.reuse, 0x31 ;  /* 0x00000031381a7836 */ /* 0x040fe40000000000 */
[C---:B------:R-:W-:Y:S02]  /*2cf0*/  VIADD R36, R56.reuse, 0x4d ;  /* 0x0000004d38247836 */ /* 0x040fe40000000000 */
[----:B------:R-:W-:Y:S01]  /*2d00*/  VIADD R4, R56, 0xe ;  /* 0x0000000e38047836 */ /* 0x000fe20000000000 */
[----:B------:R-:W-:Y:S01]  /*2d10*/  LOP3.LUT R39, R26, R39, RZ, 0x3c, !PT ;  /* 0x000000271a277212 */ /* 0x000fe200078e3cff */
[----:B------:R-:W-:Y:S01]  /*2d20*/  VIADD R30, R56, 0x3f ;  /* 0x0000003f381e7836 */ /* 0x000fe20000000000 */
[----:B------:R-:W-:Y:S01]  /*2d30*/  LOP3.LUT R26, R36, R47, RZ, 0x3c, !PT ;  /* 0x0000002f241a7212 */ /* 0x000fe200078e3cff */
[----:B------:R-:W-:Y:S01]  /*2d40*/  VIADD R47, R56, 0x62 ;  /* 0x00000062382f7836 */ /* 0x000fe20000000000 */
[----:B------:R-:W-:Y:S01]  /*2d50*/  LOP3.LUT R37, R4, R37, RZ, 0x3c, !PT ;  /* 0x0000002504257212 */ /* 0x000fe200078e3cff */
[----:B------:R-:W-:Y:S01]  /*2d60*/  VIADD R4, R56, 0x46 ;  /* 0x0000004638047836 */ /* 0x000fe20000000000 */
[----:B------:R-:W-:Y:S01]  /*2d70*/  LOP3.LUT R41, R30, R41, RZ, 0x3c, !PT ;  /* 0x000000291e297212 */ /* 0x000fe200078e3cff */
[C---:B------:R-:W-:Y:S01]  /*2d80*/  VIADD R30, R56.reuse, 0x69 ;  /* 0x00000069381e7836 */ /* 0x040fe20000000000 */
[----:B------:R-:W-:Y:S01]  /*2d90*/  LOP3.LUT R47, R47, R28, RZ, 0x3c, !PT ;  /* 0x0000001c2f2f7212 */ /* 0x000fe200078e3cff */
[----:B------:R-:W-:Y:S01]  /*2da0*/  VIADD R53, R56, 0x7 ;  /* 0x0000000738357836 */ /* 0x000fe20000000000 */
[----:B------:R-:W-:Y:S01]  /*2db0*/  LOP3.LUT R43, R4, R43, RZ, 0x3c, !PT ;  /* 0x0000002b042b7212 */ /* 0x000fe200078e3cff */
[----:B------:R-:W-:Y:S01]  /*2dc0*/  VIADD R4, R56, 0x5b ;  /* 0x0000005b38047836 */ /* 0x000fe20000000000 */
[----:B------:R-:W-:Y:S01]  /*2dd0*/  LOP3.LUT R28, R30, R51, RZ, 0x3c, !PT ;  /* 0x000000331e1c7212 */ /* 0x000fe200078e3cff */
[C---:B------:R-:W-:Y:S01]  /*2de0*/  VIADD R36, R56.reuse, 0x77 ;  /* 0x0000007738247836 */ /* 0x040fe20000000000 */
[C---:B------:R-:W-:Y:S01]  /*2df0*/  LOP3.LUT R51, R56.reuse, R15, RZ, 0x3c, !PT ;  /* 0x0000000f38337212 */ /* 0x040fe200078e3cff */
[----:B------:R-:W-:Y:S01]  /*2e00*/  VIADD R57, R56, 0x7e ;  /* 0x0000007e38397836 */ /* 0x000fe20000000000 */
[----:B------:R-:W-:Y:S01]  /*2e10*/  LOP3.LUT R45, R4, R45, RZ, 0x3c, !PT ;  /* 0x0000002d042d7212 */ /* 0x000fe200078e3cff */
[----:B------:R-:W-:Y:S01]  /*2e20*/  VIADD R59, R56, 0xffffff9a ;  /* 0xffffff9a383b7836 */ /* 0x000fe20000000000 */
[----:B------:R-:W-:Y:S01]  /*2e30*/  LOP3.LUT R4, R5, 0x1, RZ, 0xc0, !PT ;  /* 0x0000000105047812 */ /* 0x000fe200078ec0ff */
[----:B------:R-:W-:Y:S01]  /*2e40*/  VIADD R61, R51, 0x22 ;  /* 0x00000022333d7836 */ /* 0x000fe20000000000 */
[----:B------:R-:W-:Y:S01]  /*2e50*/  LOP3.LUT R30, R53, R14, RZ, 0x3c, !PT ;  /* 0x0000000e351e7212 */ /* 0x000fe200078e3cff */
[----:B------:R-:W-:Y:S01]  /*2e60*/  VIADD R67, R51, 0xffffffaa ;  /* 0xffffffaa33437836 */ /* 0x000fe20000000000 */
[----:B------:R-:W-:Y:S01]  /*2e70*/  LOP3.LUT R49, R36, R49, RZ, 0x3c, !PT ;  /* 0x0000003124317212 */ /* 0x000fe200078e3cff */
[----:B------:R-:W-:Y:S01]  /*2e80*/  VIADD R36, R56, 0xffffff93 ;  /* 0xffffff9338247836 */ /* 0x000fe20000000000 */
[----:B------:R-:W-:Y:S01]  /*2e90*/  LOP3.LUT R38, R61, 0x24, R4, 0x1e, !PT ;  /* 0x000000243d267812 */ /* 0x000fe200078e1e04 */
[----:B------:R-:W-:Y:S01]  /*2ea0*/  VIADD R61, R37, 0x22 ;  /* 0x00000022253d7836 */ /* 0x000fe20000000000 */
[----:B------:R-:W-:Y:S01]  /*2eb0*/  LOP3.LUT R53, R57, R34, RZ, 0x3c, !PT ;  /* 0x0000002239357212 */ /* 0x000fe200078e3cff */
[----:B------:R-:W-:Y:S01]  /*2ec0*/  VIADD R52, R30, 0x22 ;  /* 0x000000221e347836 */ /* 0x000fe20000000000 */
[----:B------:R-:W-:Y:S01]  /*2ed0*/  LOP3.LUT R57, R59, R32, RZ, 0x3c, !PT ;  /* 0x000000203b397212 */ /* 0x000fe200078e3cff */
[C---:B------:R-:W-:Y:S01]  /*2ee0*/  VIADD R65, R51.reuse, 0xffffff88 ;  /* 0xffffff8833417836 */ /* 0x040fe20000000000 */
[----:B------:R-:W-:Y:S01]  /*2ef0*/  LOP3.LUT R55, R36, R55, RZ, 0x3c, !PT ;  /* 0x0000003724377212 */ /* 0x000fe200078e3cff */
[----:B------:R-:W-:Y:S01]  /*2f00*/  VIADD R59, R51, 0x44 ;  /* 0x00000044333b7836 */ /* 0x000fe20000000000 */
[----:B------:R-:W-:Y:S01]  /*2f10*/  LOP3.LUT R52, R61, R38, R52, 0x96, !PT ;  /* 0x000000263d347212 */ /* 0x000fe200078e9634 */
[----:B------:R-:W-:Y:S01]  /*2f20*/  VIADD R61, R51, 0x66 ;  /* 0x00000066333d7836 */ /* 0x000fe20000000000 */
[--C-:B------:R-:W-:Y:S01]  /*2f30*/  LOP3.LUT R38, R67, 0xffac, R4.reuse, 0x1e, !PT ;  /* 0x0000ffac43267812 */ /* 0x100fe200078e1e04 */
[C---:B------:R-:W-:Y:S01]  /*2f40*/  VIADD R60, R30.reuse, 0xffffff88 ;  /* 0xffffff881e3c7836 */ /* 0x040fe20000000000 */
[--C-:B------:R-:W-:Y:S01]  /*2f50*/  LOP3.LUT R36, R65, 0xff8a, R4.reuse, 0x1e, !PT ;  /* 0x0000ff8a41247812 */ /* 0x100fe200078e1e04 */
[C---:B------:R-:W-:Y:S01]  /*2f60*/  VIADD R50, R30.reuse, 0xffffffaa ;  /* 0xffffffaa1e327836 */ /* 0x040fe20000000000 */
[--C-:B------:R-:W-:Y:S01]  /*2f70*/  LOP3.LUT R34, R61, 0x68, R4.reuse, 0x1e, !PT ;  /* 0x000000683d227812 */ /* 0x100fe200078e1e04 */
[C---:B------:R-:W-:Y:S01]  /*2f80*/  VIADD R69, R37.reuse, 0xffffffaa ;  /* 0xffffffaa25457836 */ /* 0x040fe20000000000 */
[----:B------:R-:W-:Y:S01]  /*2f90*/  IADD3 R67, PT, PT, R37, -0x78, RZ ;  /* 0xffffff8825437810 */ /* 0x000fe20007ffe0ff */
[C---:B------:R-:W-:Y:S01]  /*2fa0*/  VIADD R61, R30.reuse, 0x44 ;  /* 0x000000441e3d7836 */ /* 0x040fe20000000000 */
[----:B------:R-:W-:Y:S01]  /*2fb0*/  LOP3.LUT R59, R59, 0x46, R4, 0x1e, !PT ;  /* 0x000000463b3b7812 */ /* 0x000fe200078e1e04 */
[----:B------:R-:W-:Y:S01]  /*2fc0*/  VIADD R32, R37, 0x44 ;  /* 0x0000004425207836 */ /* 0x000fe20000000000 */
[----:B------:R-:W-:Y:S01]  /*2fd0*/  LOP3.LUT R60, R67, R36, R60, 0x96, !PT ;  /* 0x00000024433c7212 */ /* 0x000fe200078e963c */
[----:B------:R-:W-:Y:S01]  /*2fe0*/  VIADD R58, R30, 0x66 ;  /* 0x000000661e3a7836 */ /* 0x000fe20000000000 */
[----:B------:R-:W-:Y:S01]  /*2ff0*/  LOP3.LUT R50, R69, R38, R50, 0x96, !PT ;  /* 0x0000002645327212 */ /* 0x000fe200078e9632 */
[----:B------:R-:W-:Y:S01]  /*3000*/  VIADD R65, R37, 0x66 ;  /* 0x0000006625417836 */ /* 0x000fe20000000000 */
[----:B------:R-:W-:Y:S01]  /*3010*/  LOP3.LUT R61, R32, R59, R61, 0x96, !PT ;  /* 0x0000003b203d7212 */ /* 0x000fe200078e963d */
[----:B------:R-:W-:-:S02]  /*3020*/  VIADD R67, R51, 0xffffffee ;  /* 0xffffffee33437836 */ /* 0x000fc40000000000 */
[----:B------:R-:W-:Y:S01]  /*3030*/  VIADD R69, R51, 0x10 ;  /* 0x0000001033457836 */ /* 0x000fe20000000000 */
[----:B------:R-:W-:Y:S01]  /*3040*/  LOP3.LUT R58, R65, R34, R58, 0x96, !PT ;  /* 0x00000022413a7212 */ /* 0x000fe200078e963a */
[----:B------:R-:W-:Y:S01]  /*3050*/  VIADD R62, R4, 0x13 ;  /* 0x00000013043e7836 */ /* 0x000fe20000000000 */
[--C-:B------:R-:W-:Y:S01]  /*3060*/  LOP3.LUT R36, R67, 0xfff0, R4.reuse, 0x1e, !PT ;  /* 0x0000fff043247812 */ /* 0x100fe200078e1e04 */
[----:B------:R-:W-:Y:S01]  /*3070*/  VIADD R59, R51, 0x11 ;  /* 0x00000011333b7836 */ /* 0x000fe20000000000 */
[--C-:B------:R-:W-:Y:S01]  /*3080*/  LOP3.LUT R38, R69, 0x12, R4.reuse, 0x1e, !PT ;  /* 0x0000001245267812 */ /* 0x100fe200078e1e04 */
[C---:B------:R-:W-:Y:S02]  /*3090*/  VIADD R32, R30.reuse, 0x11 ;  /* 0x000000111e207836 */ /* 0x040fe40000000000 */
[----:B------:R-:W-:Y:S02]  /*30a0*/  VIADD R65, R51, 0xffffffcc ;  /* 0xffffffcc33417836 */ /* 0x000fe40000000000 */
[----:B------:R-:W-:Y:S01]  /*30b0*/  VIADD R42, R30, 0xffffffee ;  /* 0xffffffee1e2a7836 */ /* 0x000fe20000000000 */
[----:B------:R-:W-:Y:S01]  /*30c0*/  LOP3.LUT R62, R32, R62, R59, 0x96, !PT ;  /* 0x0000003e203e7212 */ /* 0x000fe200078e963b */
[----:B------:R-:W-:Y:S01]  /*30d0*/  VIADD R67, R37, 0xffffffee ;  /* 0xffffffee25437836 */ /* 0x000fe20000000000 */
[----:B------:R-:W-:Y:S01]  /*30e0*/  LOP3.LUT R34, R65, 0xffce, R4, 0x1e, !PT ;  /* 0x0000ffce41227812 */ /* 0x000fe200078e1e04 */
[----:B------:R-:W-:-:S02]  /*30f0*/  VIADD R44, R30, 0x10 ;  /* 0x000000101e2c7836 */ /* 0x000fc40000000000 */
[----:B------:R-:W-:Y:S01]  /*3100*/  VIADD R69, R37, 0x10 ;  /* 0x0000001025457836 */ /* 0x000fe20000000000 */
[----:B------:R-:W-:Y:S01]  /*3110*/  LOP3.LUT R42, R67, R36, R42, 0x96, !PT ;  /* 0x00000024432a7212 */ /* 0x000fe200078e962a */
[----:B------:R-:W-:Y:S02]  /*3120*/  VIADD R70, R4, 0x35 ;  /* 0x0000003504467836 */ /* 0x000fe40000000000 */
[----:B------:R-:W-:Y:S01]  /*3130*/  VIADD R59, R51, 0x33 ;  /* 0x00000033333b7836 */ /* 0x000fe20000000000 */
[----:B------:R-:W-:Y:S01]  /*3140*/  LOP3.LUT R44, R69, R38, R44, 0x96, !PT ;  /* 0x00000026452c7212 */ /* 0x000fe200078e962c */
[C---:B------:R-:W-:Y:S02]  /*3150*/  VIADD R32, R30.reuse, 0x33 ;  /* 0x000000331e207836 */ /* 0x040fe40000000000 */
[----:B------:R-:W-:Y:S02]  /*3160*/  VIADD R54, R30, 0xffffffcc ;  /* 0xffffffcc1e367836 */ /* 0x000fe40000000000 */
[----:B------:R-:W-:Y:S01]  /*3170*/  VIADD R65, R37, 0xffffffcc ;  /* 0xffffffcc25417836 */ /* 0x000fe20000000000 */
[----:B------:R-:W-:Y:S01]  /*3180*/  LOP3.LUT R70, R32, R70, R59, 0x96, !PT ;  /* 0x0000004620467212 */ /* 0x000fe200078e963b */
[----:B------:R-:W-:-:S02]  /*3190*/  VIADD R69, R4, 0x79 ;  /* 0x0000007904457836 */ /* 0x000fc40000000000 */
[----:B------:R-:W-:Y:S01]  /*31a0*/  VIADD R36, R51, 0x77 ;  /* 0x0000007733247836 */ /* 0x000fe20000000000 */
[----:B------:R-:W-:Y:S01]  /*31b0*/  LOP3.LUT R54, R65, R34, R54, 0x96, !PT ;  /* 0x0000002241367212 */ /* 0x000fe200078e9636 */
[----:B------:R-:W-:Y:S02]  /*31c0*/  VIADD R38, R30, 0x77 ;  /* 0x000000771e267836 */ /* 0x000fe40000000000 */
[----:B------:R-:W-:Y:S02]  /*31d0*/  VIADD R68, R4, 0xffffffbd ;  /* 0xffffffbd04447836 */ /* 0x000fe40000000000 */
[----:B------:R-:W-:Y:S01]  /*31e0*/  VIADD R59, R51, 0xffffffbb ;  /* 0xffffffbb333b7836 */ /* 0x000fe20000000000 */
[----:B------:R-:W-:Y:S01]  /*31f0*/  LOP3.LUT R69, R38, R69, R36, 0x96, !PT ;  /* 0x0000004526457212 */ /* 0x000fe200078e9624 */
[----:B------:R-:W-:Y:S02]  /*3200*/  VIADD R32, R30, 0xffffffbb ;  /* 0xffffffbb1e207836 */ /* 0x000fe40000000000 */
[----:B------:R-:W-:-:S02]  /*3210*/  VIADD R66, R4, 0x57 ;  /* 0x0000005704427836 */ /* 0x000fc40000000000 */
[----:B------:R-:W-:Y:S01]  /*3220*/  VIADD R67, R4, 0xffffff9b ;  /* 0xffffff9b04437836 */ /* 0x000fe20000000000 */
[----:B------:R-:W-:Y:S01]  /*3230*/  LOP3.LUT R68, R32, R68, R59, 0x96, !PT ;  /* 0x0000004420447212 */ /* 0x000fe200078e963b */
[C---:B------:R-:W-:Y:S02]  /*3240*/  VIADD R65, R51.reuse, 0x55 ;  /* 0x0000005533417836 */ /* 0x040fe40000000000 */
[C---:B------:R-:W-:Y:S02]  /*3250*/  VIADD R40, R51.reuse, 0xffffff99 ;  /* 0xffffff9933287836 */ /* 0x040fe40000000000 */
[C---:B------:R-:W-:Y:S02]  /*3260*/  VIADD R34, R30.reuse, 0x55 ;  /* 0x000000551e227836 */ /* 0x040fe40000000000 */
[----:B------:R-:W-:Y:S02]  /*3270*/  VIADD R46, R30, 0xffffff99 ;  /* 0xffffff991e2e7836 */ /* 0x000fe40000000000 */
[----:B------:R-:W-:Y:S01]  /*3280*/  VIADD R64, R4, 0x1 ;  /* 0x0000000104407836 */ /* 0x000fe20000000000 */
[----:B------:R-:W-:Y:S01]  /*3290*/  LOP3.LUT R66, R34, R66, R65, 0x96, !PT ;  /* 0x0000004222427212 */ /* 0x000fe200078e9641 */
[----:B------:R-:W-:Y:S01]  /*32a0*/  VIADD R71, R51, 0xffffffff ;  /* 0xffffffff33477836 */ /* 0x000fe20000000000 */
[----:B------:R-:W-:Y:S01]  /*32b0*/  LOP3.LUT R67, R46, R67, R40, 0x96, !PT ;  /* 0x000000432e437212 */ /* 0x000fe200078e9628 */
[----:B------:R-:W-:-:S02]  /*32c0*/  VIADD R36, R30, 0xffffffff ;  /* 0xffffffff1e247836 */ /* 0x000fc40000000000 */
[C---:B------:R-:W-:Y:S02]  /*32d0*/  VIADD R59, R51.reuse, 0x32 ;  /* 0x00000032333b7836 */ /* 0x040fe40000000000 */
[----:B------:R-:W-:Y:S01]  /*32e0*/  VIADD R46, R4, 0xffffffdf ;  /* 0xffffffdf042e7836 */ /* 0x000fe20000000000 */
[----:B------:R-:W-:Y:S01]  /*32f0*/  LOP3.LUT R64, R36, R64, R71, 0x96, !PT ;  /* 0x0000004024407212 */ /* 0x000fe200078e9647 */
[----:B------:R-:W-:Y:S01]  /*3300*/  VIADD R65, R51, 0xffffffdd ;  /* 0xffffffdd33417836 */ /* 0x000fe20000000000 */
[----:B------:R-:W-:Y:S01]  /*3310*/  LOP3.LUT R36, R59, 0x34, R4, 0x1e, !PT ;  /* 0x000000343b247812 */ /* 0x000fe200078e1e04 */
[----:B------:R-:W-:Y:S02]  /*3320*/  VIADD R34, R30, 0xffffffdd ;  /* 0xffffffdd1e227836 */ /* 0x000fe40000000000 */
[C---:B------:R-:W-:Y:S02]  /*3330*/  VIADD R32, R56.reuse, 0x15 ;  /* 0x0000001538207836 */ /* 0x040fe40000000000 */
[----:B------:R-:W-:Y:S01]  /*3340*/  VIADD R59, R56, 0x1c ;  /* 0x0000001c383b7836 */ /* 0x000fe20000000000 */
[----:B------:R-:W-:Y:S01]  /*3350*/  LOP3.LUT R46, R34, R46, R65, 0x96, !PT ;  /* 0x0000002e222e7212 */ /* 0x000fe200078e9641 */
[----:B------:R-:W-:Y:S01]  /*3360*/  VIADD R48, R4, 0x23 ;  /* 0x0000002304307836 */ /* 0x000fe20000000000 */
[----:B------:R-:W-:Y:S01]  /*3370*/  LOP3.LUT R32, R32, R17, RZ, 0x3c, !PT ;  /* 0x0000001120207212 */ /* 0x000fe200078e3cff */
[----:B------:R-:W-:Y:S01]  /*3380*/  VIADD R65, R51, 0x21 ;  /* 0x0000002133417836 */ /* 0x000fe20000000000 */
[----:B------:R-:W-:Y:S01]  /*3390*/  LOP3.LUT R59, R20, R59, RZ, 0x3c, !PT ;  /* 0x0000003b143b7212 */ /* 0x000fe200078e3cff */
[----:B------:R-:W-:-:S02]  /*33a0*/  VIADD R34, R30, 0x21 ;  /* 0x000000211e227836 */ /* 0x000fc40000000000 */
[----:B------:R-:W-:Y:S02]  /*33b0*/  VIADD R38, R30, 0x32 ;  /* 0x000000321e267836 */ /* 0x000fe40000000000 */
[----:B------:R-:W-:Y:S01]  /*33c0*/  VIADD R71, R37, 0x32 ;  /* 0x0000003225477836 */ /* 0x000fe20000000000 */
[----:B------:R-:W-:Y:S01]  /*33d0*/  LOP3.LUT R48, R34, R48, R65, 0x96, !PT ;  /* 0x0000003022307212 */ /* 0x000fe200078e9641 */
[C---:B------:R-:W-:Y:S02]  /*33e0*/  VIADD R65, R32.reuse, 0x22 ;  /* 0x0000002220417836 */ /* 0x040fe40000000000 */
[----:B------:R-:W-:Y:S01]  /*33f0*/  VIADD R34, R59, 0x22 ;  /* 0x000000223b227836 */ /* 0x000fe20000000000 */
[----:B------:R-:W-:Y:S01]  /*3400*/  LOP3.LUT R38, R71, R36, R38, 0x96, !PT ;  /* 0x0000002447267212 */ /* 0x000fe200078e9626 */
[----:B------:R-:W-:Y:S02]  /*3410*/  VIADD R36, R32, 0x44 ;  /* 0x0000004420247836 */ /* 0x000fe40000000000 */
[----:B------:R-:W-:Y:S01]  /*3420*/  VIADD R71, R59, 0x44 ;  /* 0x000000443b477836 */ /* 0x000fe20000000000 */
[----:B------:R-:W-:Y:S01]  /*3430*/  LOP3.LUT R52, R34, R52, R65, 0x96, !PT ;  /* 0x0000003422347212 */ /* 0x000fe200078e9641 */
[----:B------:R-:W-:-:S02]  /*3440*/  VIADD R73, R32, 0x66 ;  /* 0x0000006620497836 */ /* 0x000fc40000000000 */
[----:B------:R-:W-:Y:S01]  /*3450*/  VIADD R72, R59, 0x66 ;  /* 0x000000663b487836 */ /* 0x000fe20000000000 */
[----:B------:R-:W-:Y:S01]  /*3460*/  LOP3.LUT R61, R71, R61, R36, 0x96, !PT ;  /* 0x0000003d473d7212 */ /* 0x000fe200078e9624 */
[----:B------:R-:W-:Y:S02]  /*3470*/  VIADD R40, R4, 0x45 ;  /* 0x0000004504287836 */ /* 0x000fe40000000000 */
[----:B------:R-:W-:Y:S01]  /*3480*/  VIADD R75, R51, 0x43 ;  /* 0x00000043334b7836 */ /* 0x000fe20000000000 */
[----:B------:R-:W-:Y:S01]  /*3490*/  LOP3.LUT R58, R72, R58, R73, 0x96, !PT ;  /* 0x0000003a483a7212 */ /* 0x000fe200078e9649 */
[----:B------:R-:W-:Y:S02]  /*34a0*/  VIADD R74, R30, 0x43 ;  /* 0x000000431e4a7836 */ /* 0x000fe40000000000 */
[----:B------:R-:W-:Y:S02]  /*34b0*/  VIADD R65, R32, 0xffffff88 ;  /* 0xffffff8820417836 */ /* 0x000fe40000000000 */
[----:B------:R-:W-:Y:S01]  /*34c0*/  VIADD R34, R59, 0xffffff88 ;  /* 0xffffff883b227836 */ /* 0x000fe20000000000 */
[----:B------:R-:W-:Y:S01]  /*34d0*/  LOP3.LUT R40, R74, R40, R75, 0x96, !PT ;  /* 0x000000284a287212 */ /* 0x000fe200078e964b */
[----:B------:R-:W-:-:S02]  /*34e0*/  VIADD R71, R32, 0xffffffaa ;  /* 0xffffffaa20477836 */ /* 0x000fc40000000000 */
[C---:B------:R-:W-:Y:S01]  /*34f0*/  VIADD R36, R59.reuse, 0xffffffaa ;  /* 0xffffffaa3b247836 */ /* 0x040fe20000000000 */
[----:B------:R-:W-:Y:S01]  /*3500*/  LOP3.LUT R60, R34, R60, R65, 0x96, !PT ;  /* 0x0000003c223c7212 */ /* 0x000fe200078e9641 */
[----:B------:R-:W-:Y:S02]  /*3510*/  VIADD R73, R32, 0xffffffcc ;  /* 0xffffffcc20497836 */ /* 0x000fe40000000000 */
[C---:B------:R-:W-:Y:S01]  /*3520*/  VIADD R72, R59.reuse, 0xffffffcc ;  /* 0xffffffcc3b487836 */ /* 0x040fe20000000000 */
[----:B------:R-:W-:Y:S01]  /*3530*/  LOP3.LUT R50, R36, R50, R71, 0x96, !PT ;  /* 0x0000003224327212 */ /* 0x000fe200078e9647 */
[----:B------:R-:W-:Y:S02]  /*3540*/  VIADD R75, R32, 0xffffffee ;  /* 0xffffffee204b7836 */ /* 0x000fe40000000000 */
[----:B------:R-:W-:Y:S01]  /*3550*/  VIADD R74, R59, 0xffffffee ;  /* 0xffffffee3b4a7836 */ /* 0x000fe20000000000 */
[----:B------:R-:W-:Y:S01]  /*3560*/  LOP3.LUT R54, R72, R54, R73, 0x96, !PT ;  /* 0x0000003648367212 */ /* 0x000fe200078e9649 */
[----:B------:R-:W-:-:S02]  /*3570*/  VIADD R65, R37, 0x11 ;  /* 0x0000001125417836 */ /* 0x000fc40000000000 */
        /* <DEDUP_REMOVED lines=18> */
[C---:B------:R-:W-:Y:S01]  /*36a0*/  VIADD R74, R32.reuse, 0xffffffdd ;  /* 0xffffffdd204a7836 */ /* 0x040fe20000000000 */
[----:B------:R-:W-:Y:S01]  /*36b0*/  LOP3.LUT R68, R73, R68, R71, 0x96, !PT ;  /* 0x0000004449447212 */ /* 0x000fe200078e9647 */
[C---:B------:R-:W-:Y:S02]  /*36c0*/  VIADD R34, R37.reuse, 0x77 ;  /* 0x0000007725227836 */ /* 0x040fe40000000000 */
[----:B------:R-:W-:Y:S01]  /*36d0*/  VIADD R36, R32, 0x77 ;  /* 0x0000007720247836 */ /* 0x000fe20000000000 */
[----:B------:R-:W-:Y:S01]  /*36e0*/  LOP3.LUT R46, R74, R46, R75, 0x96, !PT ;  /* 0x0000002e4a2e7212 */ /* 0x000fe200078e964b */
        /* <DEDUP_REMOVED lines=8> */
[----:B------:R-:W-:Y:S01]  /*3770*/  VIADD R74, R32, 0x21 ;  /* 0x00000021204a7836 */ /* 0x000fe20000000000 */
[----:B------:R-:W-:Y:S01]  /*3780*/  LOP3.LUT R64, R72, R64, R73, 0x96, !PT ;  /* 0x0000004048407212 */ /* 0x000fe200078e9649 */
[----:B------:R-:W-:Y:S02]  /*3790*/  VIADD R71, R34, 0x22 ;  /* 0x0000002222477836 */ /* 0x000fe40000000000 */
        /* <DEDUP_REMOVED lines=12> */
[C---:B------:R-:W-:Y:S01]  /*3860*/  VIADD R38, R36.reuse, 0x66 ;  /* 0x0000006624267836 */ /* 0x040fe20000000000 */
[----:B------:R-:W-:Y:S01]  /*3870*/  LOP3.LUT R61, R73, R61, R74, 0x96, !PT ;  /* 0x0000003d493d7212 */ /* 0x000fe200078e964a */
[----:B------:R-:W-:Y:S01]  /*3880*/  VIADD R72, R36, 0xffffff88 ;  /* 0xffffff8824487836 */ /* 0x000fe20000000000 */
[C---:B------:R-:W-:Y:S01]  /*3890*/  IADD3 R73, PT, PT, R34.reuse, -0x78, RZ ;  /* 0xffffff8822497810 */ /* 0x040fe20007ffe0ff */
[----:B------:R-:W-:Y:S01]  /*38a0*/  VIADD R75, R34, 0xffffffaa ;  /* 0xffffffaa224b7836 */ /* 0x000fe20000000000 */
[----:B------:R-:W-:Y:S01]  /*38b0*/  LOP3.LUT R58, R38, R58, R71, 0x96, !PT ;  /* 0x0000003a263a7212 */ /* 0x000fe200078e9647 */
        /* <DEDUP_REMOVED lines=17> */
[C---:B------:R-:W-:Y:S02]  /*39d0*/  VIADD R71, R59.reuse, 0x55 ;  /* 0x000000553b477836 */ /* 0x040fe40000000000 */
[----:B------:R-:W-:Y:S01]  /*39e0*/  VIADD R38, R34, 0x55 ;  /* 0x0000005522267836 */ /* 0x000fe20000000000 */
[----:B------:R-:W-:Y:S01]  /*39f0*/  LOP3.LUT R44, R76, R44, R77, 0x96, !PT ;  /* 0x0000002c4c2c7212 */ /* 0x000fe200078e964d */
[----:B------:R-:W-:-:S02]  /*3a00*/  VIADD R72, R59, 0x77 ;  /* 0x000000773b487836 */ /* 0x000fc40000000000 */
[----:B------:R-:W-:Y:S01]  /*3a10*/  VIADD R73, R34, 0x77 ;  /* 0x0000007722497836 */ /* 0x000fe20000000000 */
        /* <DEDUP_REMOVED lines=8> */
[C---:B------:R-:W-:Y:S01]  /*3aa0*/  VIADD R71, R59.reuse, 0xffffffdd ;  /* 0xffffffdd3b477836 */ /* 0x040fe20000000000 */
[----:B------:R-:W-:Y:S01]  /*3ab0*/  LOP3.LUT R68, R76, R68, R77, 0x96, !PT ;  /* 0x000000444c447212 */ /* 0x000fe200078e964d */
[----:B------:R-:W-:Y:S01]  /*3ac0*/  VIADD R72, R34, 0xffffffdd ;  /* 0xffffffdd22487836 */ /* 0x000fe20000000000 */
[----:B------:R-:W-:Y:S01]  /*3ad0*/  LOP3.LUT R38, R38, R21, RZ, 0x3c, !PT ;  /* 0x0000001526267212 */ /* 0x000fe200078e3cff */
        /* <DEDUP_REMOVED lines=21> */
[C---:B------:R-:W-:Y:S02]  /*3c30*/  VIADD R77, R39.reuse, 0xffffffcc ;  /* 0xffffffcc274d7836 */ /* 0x040fe40000000000 */
        /* <DEDUP_REMOVED lines=36> */
[C---:B------:R-:W-:Y:S01]  /*3e80*/  VIADD R44, R39.reuse, 0xffffffff ;  /* 0xffffffff272c7836 */ /* 0x040fe20000000000 */
        /* <DEDUP_REMOVED lines=35> */
[C---:B------:R-:W-:Y:S01]  /*40c0*/  VIADD R40, R41.reuse, 0x11 ;  /* 0x0000001129287836 */ /* 0x040fe20000000000 */
[----:B------:R-:W-:Y:S01]  /*40d0*/  LOP3.LUT R66, R66, R78, R65, 0x96, !PT ;  /* 0x0000004e42427212 */ /* 0x000fe200078e9641 */
[----:B------:R-:W-:-:S02]  /*40e0*/  VIADD R79, R41, 0x10 ;  /* 0x00000010294f7836 */ /* 0x000fc40000000000 */
[----:B------:R-:W-:Y:S01]  /*40f0*/  VIADD R68, R43, 0x10 ;  /* 0x000000102b447836 */ /* 0x000fe20000000000 */
[----:B------:R-:W-:Y:S01]  /*4100*/  LOP3.LUT R62, R40, R62, R61, 0x96, !PT ;  /* 0x0000003e283e7212 */ /* 0x000fe200078e963d */
[C---:B------:R-:W-:Y:S01]  /*4110*/  VIADD R50, R38.reuse, 0x55 ;  /* 0x0000005526327836 */ /* 0x040fe20000000000 */
[----:B------:R-:W-:Y:S01]  /*4120*/  IADD3 R40, PT, PT, R38, 0x77, RZ ;  /* 0x0000007726287810 */ /* 0x000fe20007ffe0ff */
[C---:B------:R-:W-:Y:S01]  /*4130*/  VIADD R60, R41.reuse, 0x55 ;  /* 0x00000055293c7836 */ /* 0x040fe20000000000 */
[----:B------:R-:W-:Y:S01]  /*4140*/  LOP3.LUT R42, R68, R42, R79, 0x96, !PT ;  /* 0x0000002a442a7212 */ /* 0x000fe200078e964f */
        /* <DEDUP_REMOVED lines=9> */
[C---:B------:R-:W-:Y:S01]  /*41e0*/  VIADD R68, R41.reuse, 0xffffff99 ;  /* 0xffffff9929447836 */ /* 0x040fe20000000000 */
[----:B------:R-:W-:Y:S01]  /*41f0*/  LOP3.LUT R69, R72, R74, R79, 0x96, !PT ;  /* 0x0000004a48457212 */ /* 0x000fe200078e964f */
[----:B------:R-:W-:Y:S02]  /*4200*/  VIADD R40, R56, 0x54 ;  /* 0x0000005438287836 */ /* 0x000fe40000000000 */
[----:B------:R-:W-:Y:S01]  /*4210*/  VIADD R50, R38, 0xffffffff ;  /* 0xffffffff26327836 */ /* 0x000fe20000000000 */
[----:B------:R-:W-:Y:S01]  /*4220*/  LOP3.LUT R68, R68, R76, R77, 0x96, !PT ;  /* 0x0000004c44447212 */ /* 0x000fe200078e964d */
[----:B------:R-:W-:Y:S01]  /*4230*/  VIADD R72, R41, 0xffffffff ;  /* 0xffffffff29487836 */ /* 0x000fe20000000000 */
[----:B------:R-:W-:Y:S01]  /*4240*/  LOP3.LUT R40, R40, R23, RZ, 0x3c, !PT ;  /* 0x0000001728287212 */ /* 0x000fe200078e3cff */
[----:B------:R-:W-:-:S02]  /*4250*/  VIADD R75, R38, 0x21 ;  /* 0x00000021264b7836 */ /* 0x000fc40000000000 */
[C---:B------:R-:W-:Y:S01]  /*4260*/  VIADD R74, R41.reuse, 0x21 ;  /* 0x00000021294a7836 */ /* 0x040fe20000000000 */
        /* <DEDUP_REMOVED lines=109> */
[C---:B------:R-:W-:Y:S01]  /*4940*/  VIADD R75, R40.reuse, 0xffffffff ;  /* 0xffffffff284b7836 */ /* 0x040fe20000000000 */
[C---:B------:R-:W-:Y:S01]  /*4950*/  IADD3 R78, PT, PT, R45.reuse, 0x43, RZ ;  /* 0x000000432d4e7810 */ /* 0x040fe20007ffe0ff */
        /* <DEDUP_REMOVED lines=8> */
[----:B------:R-:W-:Y:S01]  /*49e0*/  VIADD R75, R45, 0x32 ;  /* 0x000000322d4b7836 */ /* 0x000fe20000000000 */
[----:B------:R-:W-:Y:S01]  /*49f0*/  LOP3.LUT R42, R74, R25, RZ, 0x3c, !PT ;  /* 0x000000194a2a7212 */ /* 0x000fe200078e3cff */
        /* <DEDUP_REMOVED lines=61> */
[----:B------:R-:W-:Y:S01]  /*4dd0*/  VIADD R44, R49, 0x44 ;  /* 0x00000044312c7836 */ /* 0x000fe20000000000 */
[----:B------:R-:W-:Y:S01]  /*4de0*/  LOP3.LUT R48, R80, R46, R79, 0x96, !PT ;  /* 0x0000002e50307212 */ /* 0x000fe200078e964f */
        /* <DEDUP_REMOVED lines=49> */
[C---:B------:R-:W-:Y:S01]  /*5100*/  VIADD R80, R49.reuse, 0x21 ;  /* 0x0000002131507836 */ /* 0x040fe20000000000 */
[----:B------:R-:W-:Y:S01]  /*5110*/  LOP3.LUT R46, R46, R19, RZ, 0x3c, !PT ;  /* 0x000000132e2e7212 */ /* 0x000fe200078e3cff */
        /* <DEDUP_REMOVED lines=21> */
[C---:B------:R-:W-:Y:S01]  /*5270*/  VIADD R77, R44.reuse, 0xffffffcc ;  /* 0xffffffcc2c4d7836 */ /* 0x040fe20000000000 */
[----:B------:R-:W-:Y:S01]  /*5280*/  IADD3 R81, PT, PT, R44, 0x10, RZ ;  /* 0x000000102c517810 */ /* 0x000fe20007ffe0ff */
        /* <DEDUP_REMOVED lines=140> */
[C---:B------:R-:W-:Y:S01]  /*5b50*/  VIADD R73, R57.reuse, 0xffffffbb ;  /* 0xffffffbb39497836 */ /* 0x040fe20000000000 */
[C---:B------:R-:W-:Y:S01]  /*5b60*/  IADD3 R80, PT, PT, R48.reuse, -0x23, RZ ;  /* 0xffffffdd30507810 */ /* 0x040fe20007ffe0ff */
[----:B------:R-:W-:Y:S01]  /*5b70*/  VIADD R52, R48, 0xffffffbb ;  /* 0xffffffbb30347836 */ /* 0x000fe20000000000 */
[----:B------:R-:W-:Y:S01]  /*5b80*/  LOP3.LUT R58, R50, R58, R65, 0x96, !PT ;  /* 0x0000003a323a7212 */ /* 0x000fe200078e9641 */
[----:B------:R-:W-:-:S02]  /*5b90*/  VIADD R83, R57, 0xffffffdd ;  /* 0xffffffdd39537836 */ /* 0x000fc40000000000 */
[----:B------:R-:W-:Y:S01]  /*5ba0*/  VIADD R50, R56, 0xffffffb6 ;  /* 0xffffffb638327836 */ /* 0x000fe20000000000 */
[----:B------:R-:W-:Y:S01]  /*5bb0*/  LOP3.LUT R60, R52, R60, R73, 0x96, !PT ;  /* 0x0000003c343c7212 */ /* 0x000fe200078e9649 */
        /* <DEDUP_REMOVED lines=77> */
[----:B------:R-:W-:Y:S02]  /*6090*/  VIADD R73, R65, 0x22 ;  /* 0x0000002241497836 */ /* 0x000fe40000000000 */
[----:B------:R-:W-:Y:S01]  /*60a0*/  VIADD R84, R63, 0x21 ;  /* 0x000000213f547836 */ /* 0x000fe20000000000 */
[----:B------:R-:W-:Y:S01]  /*60b0*/  LOP3.LUT R81, R83, R81, R82, 0x96, !PT ;  /* 0x0000005153517212 */ /* 0x000fe200078e9652 */
[C---:B------:R-:W-:Y:S01]  /*60c0*/  VIADD R82, R52.reuse, 0x66 ;  /* 0x0000006634527836 */ /* 0x040fe20000000000 */
[----:B------:R-:W-:Y:S01]  /*60d0*/  LOP3.LUT R71, R73, R71, R80, 0x96, !PT ;  /* 0x0000004749477212 */ /* 0x000fe200078e9650 */
[----:B------:R-:W-:-:S02]  /*60e0*/  VIADD R73, R52, 0x44 ;  /* 0x0000004434497836 */ /* 0x000fc40000000000 */
[C---:B------:R-:W-:Y:S02]  /*60f0*/  VIADD R80, R65.reuse, 0x44 ;  /* 0x0000004441507836 */ /* 0x040fe40000000000 */
[----:B------:R-:W-:Y:S02]  /*6100*/  VIADD R83, R65, 0x66 ;  /* 0x0000006641537836 */ /* 0x000fe40000000000 */
[----:B------:R-:W-:Y:S01]  /*6110*/  VIADD R86, R52, 0x32 ;  /* 0x0000003234567836 */ /* 0x000fe20000000000 */
[----:B------:R-:W-:Y:S01]  /*6120*/  LOP3.LUT R74, R80, R74, R73, 0x96, !PT ;  /* 0x0000004a504a7212 */ /* 0x000fe200078e9649 */
[C---:B------:R-:W-:Y:S01]  /*6130*/  VIADD R73, R52.reuse, 0xffffff88 ;  /* 0xffffff8834497836 */ /* 0x040fe20000000000 */
[----:B------:R-:W-:Y:S01]  /*6140*/  LOP3.LUT R75, R83, R75, R82, 0x96, !PT ;  /* 0x0000004b534b7212 */ /* 0x000fe200078e9652 */
[----:B------:R-:W-:Y:S02]  /*6150*/  VIADD R80, R65, 0xffffff88 ;  /* 0xffffff8841507836 */ /* 0x000fe40000000000 */
        /* <DEDUP_REMOVED lines=25> */
[----:B------:R-:W-:-:S03]  /*62f0*/  VIADD R83, R63, 0xffffff99 ;  /* 0xffffff993f537836 */ /* 0x000fc60000000000 */
[----:B------:R-:W-:Y:S01]  /*6300*/  LOP3.LUT R82, R82, R54, R67, 0x96, !PT ;  /* 0x0000003652527212 */ /* 0x000fe200078e9643 */
[C---:B------:R-:W-:Y:S01]  /*6310*/  VIADD R67, R63.reuse, 0xffffffbb ;  /* 0xffffffbb3f437836 */ /* 0x040fe20000000000 */
[----:B------:R-:W-:Y:S01]  /*6320*/  LOP3.LUT R58, R66, R58, R83, 0x96, !PT ;  /* 0x0000003a423a7212 */ /* 0x000fe200078e9653 */
[C---:B------:R-:W-:Y:S02]  /*6330*/  VIADD R54, R52.reuse, 0xffffffbb ;  /* 0xffffffbb34367836 */ /* 0x040fe40000000000 */
[C---:B------:R-:W-:Y:S02]  /*6340*/  VIADD R83, R63.reuse, 0xffffffdd ;  /* 0xffffffdd3f537836 */ /* 0x040fe40000000000 */
[----:B------:R-:W-:Y:S01]  /*6350*/  VIADD R66, R52, 0xffffffdd ;  /* 0xffffffdd34427836 */ /* 0x000fe20000000000 */
[----:B------:R-:W-:Y:S01]  /*6360*/  LOP3.LUT R60, R54, R60, R67, 0x96, !PT ;  /* 0x0000003c363c7212 */ /* 0x000fe200078e9643 */
[C---:B------:R-:W-:Y:S02]  /*6370*/  VIADD R54, R52.reuse, 0xffffffff ;  /* 0xffffffff34367836 */ /* 0x040fe40000000000 */
[----:B------:R-:W-:Y:S01]  /*6380*/  VIADD R67, R52, 0x43 ;  /* 0x0000004334437836 */ /* 0x000fe20000000000 */
[----:B------:R-:W-:Y:S01]  /*6390*/  LOP3.LUT R62, R66, R62, R83, 0x96, !PT ;  /* 0x0000003e423e7212 */ /* 0x000fe200078e9653 */
[----:B------:R-:W-:-:S02]  /*63a0*/  VIADD R83, R63, 0xffffffff ;  /* 0xffffffff3f537836 */ /* 0x000fc40000000000 */
[----:B------:R-:W-:-:S03]  /*63b0*/  VIADD R66, R52, 0x21 ;  /* 0x0000002134427836 */ /* 0x000fc60000000000 */
[----:B------:R-:W-:Y:S01]  /*63c0*/  LOP3.LUT R83, R54, R68, R83, 0x96, !PT ;  /* 0x0000004436537212 */ /* 0x000fe200078e9653 */
[----:B------:R-:W-:Y:S01]  /*63d0*/  VIADD R54, R65, 0x32 ;  /* 0x0000003241367836 */ /* 0x000fe20000000000 */
[----:B------:R-:W-:Y:S01]  /*63e0*/  LOP3.LUT R84, R66, R69, R84, 0x96, !PT ;  /* 0x0000004542547212 */ /* 0x000fe200078e9654 */
[----:B------:R-:W-:Y:S01]  /*63f0*/  VIADD R66, R63, 0x43 ;  /* 0x000000433f427836 */ /* 0x000fe20000000000 */
[----:B------:R-:W-:Y:S02]  /*6400*/  SHF.R.U32.HI R69, RZ, 0x8, R29 ;  /* 0x00000008ff457819 */ /* 0x000fe4000001161d */
[----:B------:R-:W-:Y:S01]  /*6410*/  LOP3.LUT R86, R54, R79, R86, 0x96, !PT ;  /* 0x0000004f36567212 */ /* 0x000fe200078e9656 */
[C---:B------:R-:W-:Y:S01]  /*6420*/  VIADD R54, R56.reuse, 0xffffffcb ;  /* 0xffffffcb38367836 */ /* 0x040fe20000000000 */
[--C-:B------:R-:W-:Y:S01]  /*6430*/  LOP3.LUT R81, R67, R81, R66.reuse, 0x96, !PT ;  /* 0x0000005143517212 */ /* 0x100fe200078e9642 */
[C---:B------:R-:W-:Y:S01]  /*6440*/  VIADD R67, R56.reuse, 0xffffffd2 ;  /* 0xffffffd238437836 */ /* 0x040fe20000000000 */
[----:B------:R-:W-:Y:S01]  /*6450*/  PRMT R66, R29, 0x7632, R66 ;  /* 0x000076321d427816 */ /* 0x000fe20000000042 */
[----:B------:R-:W-:Y:S01]  /*6460*/  VIADD R56, R56, 0xffffffd9 ;  /* 0xffffffd938387836 */ /* 0x000fe20000000000 */
[----:B------:R-:W-:-:S02]  /*6470*/  LOP3.LUT R54, R54, R69, RZ, 0x3c, !PT ;  /* 0x0000004536367212 */ /* 0x000fc400078e3cff */
[----:B------:R-:W-:Y:S02]  /*6480*/  LOP3.LUT R67, R67, R66, RZ, 0x3c, !PT ;  /* 0x0000004243437212 */ /* 0x000fe400078e3cff */
[----:B------:R-:W-:Y:S01]  /*6490*/  LOP3.LUT R56, R56, R5, RZ, 0x3c, !PT ;  /* 0x0000000538387212 */ /* 0x000fe200078e3cff */
[C---:B------:R-:W-:Y:S02]  /*64a0*/  VIADD R66, R54.reuse, 0x22 ;  /* 0x0000002236427836 */ /* 0x040fe40000000000 */
[C---:B------:R-:W-:Y:S02]  /*64b0*/  VIADD R68, R67.reuse, 0x22 ;  /* 0x0000002243447836 */ /* 0x040fe40000000000 */
[C---:B------:R-:W-:Y:S02]  /*64c0*/  VIADD R79, R54.reuse, 0x10 ;  /* 0x00000010364f7836 */ /* 0x040fe40000000000 */
[----:B------:R-:W-:Y:S01]  /*64d0*/  VIADD R5, R54, 0x43 ;  /* 0x0000004336057836 */ /* 0x000fe20000000000 */
[----:B------:R-:W-:Y:S01]  /*64e0*/  LOP3.LUT R66, R68, R71, R66, 0x96, !PT ;  /* 0x0000004744427212 */ /* 0x000fe200078e9642 */
[C---:B------:R-:W-:Y:S01]  /*64f0*/  VIADD R68, R67.reuse, 0x44 ;  /* 0x0000004443447836 */ /* 0x040fe20000000000 */
[----:B------:R-:W-:Y:S01]  /*6500*/  IADD3 R71, PT, PT, R54, 0x44, RZ ;  /* 0x0000004436477810 */ /* 0x000fe20007ffe0ff */
[----:B------:R-:W-:-:S03]  /*6510*/  VIADD R85, R67, 0x43 ;  /* 0x0000004343557836 */ /* 0x000fc60000000000 */
[----:B------:R-:W-:Y:S01]  /*6520*/  LOP3.LUT R68, R68, R74, R71, 0x96, !PT ;  /* 0x0000004a44447212 */ /* 0x000fe200078e9647 */
[----:B------:R-:W-:Y:S02]  /*6530*/  VIADD R74, R54, 0x66 ;  /* 0x00000066364a7836 */ /* 0x000fe40000000000 */
[----:B------:R-:W-:-:S05]  /*6540*/  VIADD R71, R67, 0x66 ;  /* 0x0000006643477836 */ /* 0x000fca0000000000 */
        /* <DEDUP_REMOVED lines=14> */
[----:B------:R-:W-:-:S03]  /*6630*/  VIADD R72, R65, 0x43 ;  /* 0x0000004341487836 */ /* 0x000fc60000000000 */
[----:B------:R-:W-:Y:S01]  /*6640*/  LOP3.LUT R79, R71, R70, R79, 0x96, !PT ;  /* 0x00000046474f7212 */ /* 0x000fe200078e964f */
[----:B------:R-:W-:Y:S01]  /*6650*/  VIADD R70, R65, 0x11 ;  /* 0x0000001141467836 */ /* 0x000fe20000000000 */
[----:B------:R-:W-:Y:S01]  /*6660*/  LOP3.LUT R72, R5, R81, R72, 0x96, !PT ;  /* 0x0000005105487212 */ /* 0x000fe200078e9648 */
[----:B------:R-:W-:Y:S02]  /*6670*/  VIADD R71, R54, 0x11 ;  /* 0x0000001136477836 */ /* 0x000fe40000000000 */
[----:B------:R-:W-:Y:S02]  /*6680*/  VIADD R81, R67, 0x33 ;  /* 0x0000003343517836 */ /* 0x000fe40000000000 */
[----:B------:R-:W-:Y:S01]  /*6690*/  VIADD R5, R56, 0x33 ;  /* 0x0000003338057836 */ /* 0x000fe20000000000 */
[----:B------:R-:W-:Y:S01]  /*66a0*/  LOP3.LUT R73, R71, R73, R70, 0x96, !PT ;  /* 0x0000004947497212 */ /* 0x000fe200078e9646 */
[----:B------:R-:W-:Y:S02]  /*66b0*/  VIADD R71, R65, 0x33 ;  /* 0x0000003341477836 */ /* 0x000fe40000000000 */
[----:B------:R-:W-:-:S05]  /*66c0*/  VIADD R70, R54, 0x33 ;  /* 0x0000003336467836 */ /* 0x000fca0000000000 */
[----:B------:R-:W-:Y:S01]  /*66d0*/  LOP3.LUT R80, R70, R80, R71, 0x96, !PT ;  /* 0x0000005046507212 */ /* 0x000fe200078e9647 */
[----:B------:R-:W-:Y:S02]  /*66e0*/  VIADD R71, R65, 0x55 ;  /* 0x0000005541477836 */ /* 0x000fe40000000000 */
[----:B------:R-:W-:Y:S01]  /*66f0*/  VIADD R70, R54, 0x55 ;  /* 0x0000005536467836 */ /* 0x000fe20000000000 */
[----:B------:R-:W-:Y:S01]  /*6700*/  LOP3.LUT R81, R5, R80, R81, 0x96, !PT ;  /* 0x0000005005517212 */ /* 0x000fe200078e9651 */
[C---:B------:R-:W-:Y:S02]  /*6710*/  VIADD R5, R56.reuse, 0x55 ;  /* 0x0000005538057836 */ /* 0x040fe40000000000 */
[----:B------:R-:W-:Y:S01]  /*6720*/  VIADD R80, R56, 0x77 ;  /* 0x0000007738507836 */ /* 0x000fe20000000000 */
        /* <DEDUP_REMOVED lines=28> */
[----:B------:R-:W-:Y:S02]  /*68f0*/  VIADD R5, R67, 0x77 ;  /* 0x0000007743057836 */ /* 0x000fe40000000000 */
[----:B------:R-:W-:Y:S02]  /*6900*/  VIADD R64, R56, 0xffffffbb ;  /* 0xffffffbb38407836 */ /* 0x000fe40000000000 */
[----:B------:R-:W-:Y:S01]  /*6910*/  VIADD R73, R73, 0x41 ;  /* 0x0000004149497836 */ /* 0x000fe20000000000 */
[----:B------:R-:W-:Y:S01]  /*6920*/  LOP3.LUT R80, R80, R82, R5, 0x96, !PT ;  /* 0x0000005250507212 */ /* 0x000fe200078e9605 */
[----:B------:R-:W-:-:S05]  /*6930*/  VIADD R5, R67, 0xffffff99 ;  /* 0xffffff9943057836 */ /* 0x000fca0000000000 */
[----:B------:R-:W-:Y:S01]  /*6940*/  LOP3.LUT R70, R70, R58, R5, 0x96, !PT ;  /* 0x0000003a46467212 */ /* 0x000fe200078e9605 */
[C---:B------:R-:W-:Y:S02]  /*6950*/  VIADD R5, R67.reuse, 0xffffffbb ;  /* 0xffffffbb43057836 */ /* 0x040fe40000000000 */
[----:B------:R-:W-:-:S03]  /*6960*/  VIADD R58, R67, 0xffffffff ;  /* 0xffffffff433a7836 */ /* 0x000fc60000000000 */
[----:B------:R-:W-:Y:S01]  /*6970*/  LOP3.LUT R64, R64, R60, R5, 0x96, !PT ;  /* 0x0000003c40407212 */ /* 0x000fe200078e9605 */
[----:B------:R-:W-:Y:S02]  /*6980*/  VIADD R5, R67, 0xffffffdd ;  /* 0xffffffdd43057836 */ /* 0x000fe40000000000 */
[----:B------:R-:W-:-:S05]  /*6990*/  VIADD R60, R56, 0xffffffdd ;  /* 0xffffffdd383c7836 */ /* 0x000fca0000000000 */
[----:B------:R-:W-:Y:S01]  /*69a0*/  LOP3.LUT R60, R60, R62, R5, 0x96, !PT ;  /* 0x0000003e3c3c7212 */ /* 0x000fe200078e9605 */
[C---:B------:R-:W-:Y:S02]  /*69b0*/  VIADD R5, R56.reuse, 0xffffffff ;  /* 0xffffffff38057836 */ /* 0x040fe40000000000 */
[----:B------:R-:W-:-:S03]  /*69c0*/  VIADD R62, R56, 0x43 ;  /* 0x00000043383e7836 */ /* 0x000fc60000000000 */
[----:B------:R-:W-:Y:S01]  /*69d0*/  LOP3.LUT R5, R5, R71, R58, 0x96, !PT ;  /* 0x0000004705057212 */ /* 0x000fe200078e963a */
[----:B------:R-:W-:Y:S01]  /*69e0*/  VIADD R71, R67, 0x21 ;  /* 0x0000002143477836 */ /* 0x000fe20000000000 */
[----:B------:R-:W-:Y:S01]  /*69f0*/  LOP3.LUT R62, R62, R72, R85, 0x96, !PT ;  /* 0x000000483e3e7212 */ /* 0x000fe200078e9655 */
[C---:B------:R-:W-:Y:S02]  /*6a00*/  VIADD R58, R56.reuse, 0x21 ;  /* 0x00000021383a7836 */ /* 0x040fe40000000000 */
[----:B------:R-:W-:Y:S02]  /*6a10*/  VIADD R85, R56, 0x22 ;  /* 0x0000002238557836 */ /* 0x000fe40000000000 */
[----:B------:R-:W-:Y:S01]  /*6a20*/  VIADD R89, R5, 0xffffffc3 ;  /* 0xffffffc305597836 */ /* 0x000fe20000000000 */
[----:B------:R-:W-:Y:S01]  /*6a30*/  LOP3.LUT R58, R58, R84, R71, 0x96, !PT ;  /* 0x000000543a3a7212 */ /* 0x000fe200078e9647 */
[----:B------:R-:W-:Y:S01]  /*6a40*/  VIADD R84, R56, 0x10 ;  /* 0x0000001038547836 */ /* 0x000fe20000000000 */
[----:B------:R-:W-:Y:S01]  /*6a50*/  LOP3.LUT R71, R4, 0x2, RZ, 0xfc, !PT ;  /* 0x0000000204477812 */ /* 0x000fe200078efcff */
[----:B------:R-:W-:Y:S01]  /*6a60*/  VIADD R93, R62, 0xfffffff7 ;  /* 0xfffffff73e5d7836 */ /* 0x000fe20000000000 */
[----:B------:R-:W-:Y:S01]  /*6a70*/  LOP3.LUT R66, R66, R85, RZ, 0x3c, !PT ;  /* 0x0000005542427212 */ /* 0x000fe200078e3cff */
[----:B------:R-:W-:Y:S01]  /*6a80*/  VIADD R85, R56, 0x44 ;  /* 0x0000004438557836 */ /* 0x000fe20000000000 */
[----:B------:R-:W-:Y:S01]  /*6a90*/  LOP3.LUT R4, R30, R71, R51, 0x96, !PT ;  /* 0x000000471e047212 */ /* 0x000fe200078e9633 */
[----:B------:R-:W-:Y:S01]  /*6aa0*/  VIADD R91, R58, 0xffffffdd ;  /* 0xffffffdd3a5b7836 */ /* 0x000fe20000000000 */
[----:B------:R-:W-:Y:S01]  /*6ab0*/  LOP3.LUT R84, R79, R84, RZ, 0x3c, !PT ;  /* 0x000000544f547212 */ /* 0x000fe200078e3cff */
[----:B------:R-:W-:Y:S01]  /*6ac0*/  VIADD R66, R66, 0x1a ;  /* 0x0000001a42427836 */ /* 0x000fe20000000000 */
[----:B------:R-:W-:Y:S01]  /*6ad0*/  LOP3.LUT R4, R32, R4, R37, 0x96, !PT ;  /* 0x0000000420047212 */ /* 0x000fe200078e9625 */
[----:B------:R-:W-:Y:S01]  /*6ae0*/  IMAD.MOV.U32 R58, RZ, RZ, RZ ;  /* 0x000000ffff3a7224 */ /* 0x000fe200078e00ff */
[----:B------:R-:W-:Y:S01]  /*6af0*/  LOP3.LUT R68, R68, R85, RZ, 0x3c, !PT ;  /* 0x0000005544447212 */ /* 0x000fe200078e3cff */
[----:B------:R-:W-:Y:S01]  /*6b00*/  VIADD R85, R64, 0xffffff8f ;  /* 0xffffff8f40557836 */ /* 0x000fe20000000000 */
[----:B------:R-:W-:Y:S01]  /*6b10*/  LOP3.LUT R4, R34, R4, R59, 0x96, !PT ;  /* 0x0000000422047212 */ /* 0x000fe200078e963b */
[----:B------:R-:W-:-:S02]  /*6b20*/  VIADD R84, R84, 0xffffffd0 ;  /* 0xffffffd054547836 */ /* 0x000fc40000000000 */
[----:B------:R-:W-:Y:S01]  /*6b30*/  VIADD R68, R68, 0x34 ;  /* 0x0000003444447836 */ /* 0x000fe20000000000 */
[----:B------:R-:W-:-:S04]  /*6b40*/  LOP3.LUT R4, R39, R4, R36, 0x96, !PT ;  /* 0x0000000427047212 */ /* 0x000fc800078e9624 */
[----:B------:R-:W-:-:S04]  /*6b50*/  LOP3.LUT R4, R41, R4, R38, 0x96, !PT ;  /* 0x0000000429047212 */ /* 0x000fc800078e9626 */
[----:B------:R-:W-:Y:S02]  /*6b60*/  LOP3.LUT R72, R26, R4, R43, 0x96, !PT ;  /* 0x000000041a487212 */ /* 0x000fe400078e962b */
[----:B------:R-:W-:Y:S02]  /*6b70*/  MOV R4, 0x400 ;  /* 0x0000040000047802 */ /* 0x000fe40000000f00 */
[----:B------:R-:W-:Y:S02]  /*6b80*/  LOP3.LUT R72, R45, R72, R40, 0x96, !PT ;  /* 0x000000482d487212 */ /* 0x000fe400078e9628 */
[----:B0-----:R-:W-:Y:S01]  /*6b90*/  LEA R4, R87, R4, 0x18 ;  /* 0x0000000457047211 */ /* 0x001fe200078ec0ff */
[----:B------:R-:W-:Y:S01]  /*6ba0*/  VIADD R87, R60, 0xffffffa9 ;  /* 0xffffffa93c577836 */ /* 0x000fe20000000000 */
[----:B------:R-:W-:-:S04]  /*6bb0*/  LOP3.LUT R72, R28, R72, R47, 0x96, !PT ;  /* 0x000000481c487212 */ /* 0x000fc800078e962f */
[----:B------:R-:W-:Y:S01]  /*6bc0*/  LOP3.LUT R82, R49, R72, R42, 0x96, !PT ;  /* 0x0000004831527212 */ /* 0x000fe200078e962a */
[----:B------:R-:W-:-:S03]  /*6bd0*/  VIADD R72, R56, 0x66 ;  /* 0x0000006638487836 */ /* 0x000fc60000000000 */
[----:B------:R-:W-:Y:S02]  /*6be0*/  LOP3.LUT R82, R44, R82, R53, 0x96, !PT ;  /* 0x000000522c527212 */ /* 0x000fe400078e9635 */
[----:B------:R-:W-:Y:S01]  /*6bf0*/  LOP3.LUT R72, R75, R72, RZ, 0x3c, !PT ;  /* 0x000000484b487212 */ /* 0x000fe200078e3cff */
[----:B------:R-:W-:-:S04]  /*6c00*/  VIADD R75, R56, 0xffffff88 ;  /* 0xffffff88384b7836 */ /* 0x000fc80000000000 */
[----:B------:R-:W-:Y:S01]  /*6c10*/  VIADD R72, R72, 0x4e ;  /* 0x0000004e48487836 */ /* 0x000fe20000000000 */
[----:B------:R-:W-:Y:S02]  /*6c20*/  LOP3.LUT R76, R76, R75, RZ, 0x3c, !PT ;  /* 0x0000004b4c4c7212 */ /* 0x000fe400078e3cff */
[----:B------:R-:W-:Y:S01]  /*6c30*/  LOP3.LUT R75, R55, R82, R46, 0x96, !PT ;  /* 0x00000052374b7212 */ /* 0x000fe200078e962e */
[----:B------:R-:W-:Y:S02]  /*6c40*/  VIADD R82, R56, 0xffffffaa ;  /* 0xffffffaa38527836 */ /* 0x000fe40000000000 */
[----:B------:R-:W-:Y:S01]  /*6c50*/  VIADD R76, R76, 0x68 ;  /* 0x000000684c4c7836 */ /* 0x000fe20000000000 */
[----:B------:R-:W-:Y:S02]  /*6c60*/  LOP3.LUT R75, R48, R75, R57, 0x96, !PT ;  /* 0x0000004b304b7212 */ /* 0x000fe400078e9639 */
[----:B------:R-:W-:Y:S01]  /*6c70*/  LOP3.LUT R82, R77, R82, RZ, 0x3c, !PT ;  /* 0x000000524d527212 */ /* 0x000fe200078e3cff */
[----:B------:R-:W-:Y:S01]  /*6c80*/  VIADD R77, R56, 0xffffffcc ;  /* 0xffffffcc384d7836 */ /* 0x000fe20000000000 */
[----:B------:R-:W-:-:S03]  /*6c90*/  LOP3.LUT R75, R50, R75, R61, 0x96, !PT ;  /* 0x0000004b324b7212 */ /* 0x000fc600078e963d */
[----:B------:R-:W-:Y:S01]  /*6ca0*/  VIADD R82, R82, 0xffffff82 ;  /* 0xffffff8252527836 */ /* 0x000fe20000000000 */
        /* <DEDUP_REMOVED lines=10> */
[----:B------:R-:W-:Y:S01]  /*6d50*/  LOP3.LUT R79, R56, R75, R67, 0x96, !PT ;  /* 0x0000004b384f7212 */ /* 0x000fe200078e9643 */
[----:B------:R-:W-:Y:S02]  /*6d60*/  VIADD R75, R81, 0x27 ;  /* 0x00000027514b7836 */ /* 0x000fe40000000000 */
[----:B------:R-:W-:Y:S01]  /*6d70*/  VIADD R81, R80, 0x5b ;  /* 0x0000005b50517836 */ /* 0x000fe20000000000 */
[----:B------:R-:W-:Y:S01]  /*6d80*/  LOP3.LUT R5, R79, 0xff, RZ, 0xc0, !PT ;  /* 0x000000ff4f057812 */ /* 0x000fe200078ec0ff */
[----:B------:R-:W-:Y:S02]  /*6d90*/  VIADD R83, R70, 0x75 ;  /* 0x0000007546537836 */ /* 0x000fe40000000000 */
[----:B------:R-:W-:-:S07]  /*6da0*/  VIADD R86, R86, 0xffffffea ;  /* 0xffffffea56567836 */ /* 0x000fce0000000000 */
.L_x_19:
[----:B------:R-:W-:Y:S01]  /*6db0*/  IMAD R60, R58, 0x14, R4 ;  /* 0x000000143a3c7824 */ /* 0x000fe200078e0204 */
[----:B------:R-:W-:Y:S04]  /*6dc0*/  BSSY.RELIABLE B1, `(.L_x_16) ;  /* 0x0000055000017945 */ /* 0x000fe80003800100 */
[----:B------:R-:W0:Y:S02]  /*6dd0*/  LDS.U8 R62, [R60] ;  /* 0x000000003c3e7984 */ /* 0x000e240000000000 */
[----:B0-----:R-:W-:-:S13]  /*6de0*/  ISETP.NE.AND P0, PT, R5, R62, PT ;  /* 0x0000003e0500720c */ /* 0x001fda0003f05270 */
[----:B------:R-:W-:Y:S05]  /*6df0*/  @P0 BRA `(.L_x_17) ;  /* 0x0000000400340947 */ /* 0x000fea0003800000 */
[----:B------:R-:W0:Y:S01]  /*6e00*/  LDS.U8 R62, [R60+0x1] ;  /* 0x000001003c3e7984 */ /* 0x000e220000000000 */
[----:B------:R-:W-:-:S04]  /*6e10*/  LOP3.LUT R64, R77, 0xff, RZ, 0xc0, !PT ;  /* 0x000000ff4d407812 */ /* 0x000fc800078ec0ff */
        /* <DEDUP_REMOVED lines=73> */
[----:B------:R-:W-:Y:S05]  /*72b0*/  @!P0 BREAK.RELIABLE B1 ;  /* 0x0000000000018942 */ /* 0x000fea0003800100 */
[----:B------:R-:W-:Y:S05]  /*72c0*/  @!P0 BRA `(.L_x_18) ;  /* 0x0000000000188947 */ /* 0x000fea0003800000 */
.L_x_17:
[----:B------:R-:W-:-:S05]  /*72d0*/  VIADD R58, R58, 0x1 ;  /* 0x000000013a3a7836 */ /* 0x000fca0000000000 */
[----:B------:R-:W-:-:S13]  /*72e0*/  ISETP.NE.AND P0, PT, R58, UR5, PT ;  /* 0x000000053a007c0c */ /* 0x000fda000bf05270 */
[----:B------:R-:W-:Y:S05]  /*72f0*/  @!P0 BREAK.RELIABLE B1 ;  /* 0x0000000000018942 */ /* 0x000fea0003800100 */
[----:B------:R-:W-:Y:S05]  /*7300*/  @!P0 BRA `(.L_x_15) ;  /* 0x0000000800248947 */ /* 0x000fea0003800000 */
[----:B------:R-:W-:Y:S05]  /*7310*/  BSYNC.RELIABLE B1 ;  /* 0x0000000000017941 */ /* 0x000fea0003800100 */
.L_x_16:
[----:B------:R-:W-:Y:S05]  /*7320*/  BRA `(.L_x_19) ;  /* 0xfffffff800a07947 */ /* 0x000fea000383ffff */
.L_x_18:
[----:B------:R-:W0:Y:S01]  /*7330*/  S2R R58, SR_LANEID ;  /* 0x00000000003a7919 */ /* 0x000e220000000000 */
[----:B------:R-:W-:Y:S01]  /*7340*/  VOTEU.ANY UR4, UPT, PT ;  /* 0x0000000000047886 */ /* 0x000fe200038e0100 */
[----:B------:R-:W1:Y:S01]  /*7350*/  LDC.64 R4, c[0x0][0x388] ;  /* 0x0000e200ff047b82 */ /* 0x000e620000000a00 */
[----:B------:R-:W0:Y:S08]  /*7360*/  FLO.U32 R62, UR4 ;  /* 0x00000004003e7d00 */ /* 0x000e3000080e0000 */
[----:B------:R-:W1:Y:S01]  /*7370*/  POPC R60, UR4 ;  /* 0x00000004003c7d09 */ /* 0x000e620008000000 */
[----:B0-----:R-:W-:-:S13]  /*7380*/  ISETP.EQ.U32.AND P0, PT, R62, R58, PT ;  /* 0x0000003a3e00720c */ /* 0x001fda0003f02070 */
[----:B-1----:R-:W2:Y:S01]  /*7390*/  @P0 ATOMG.E.ADD.STRONG.GPU PT, R5, desc[UR8][R4.64], R60 ;  /* 0x8000003c040509a8 */ /* 0x002ea200081ef108 */
[----:B------:R-:W0:Y:S02]  /*73a0*/  S2R R64, SR_LTMASK ;  /* 0x0000000000407919 */ /* 0x000e240000003900 */
[----:B0-----:R-:W-:-:S06]  /*73b0*/  LOP3.LUT R64, R64, UR4, RZ, 0xc0, !PT ;  /* 0x0000000440407c12 */ /* 0x001fcc000f8ec0ff */
[----:B------:R-:W0:Y:S01]  /*73c0*/  POPC R64, R64 ;  /* 0x0000004000407309 */ /* 0x000e220000000000 */
[----:B--2---:R-:W0:Y:S02]  /*73d0*/  SHFL.IDX PT, R58, R5, R62, 0x1f ;  /* 0x00001f3e053a7589 */ /* 0x004e2400000e0000 */
[----:B0-----:R-:W-:-:S05]  /*73e0*/  IMAD.IADD R58, R58, 0x1, R64 ;  /* 0x000000013a3a7824 */ /* 0x001fca00078e0240 */
[----:B------:R-:W-:-:S13]  /*73f0*/  ISETP.GT.AND P0, PT, R58, 0x63, PT ;  /* 0x000000633a00780c */ /* 0x000fda0003f04270 */
[----:B------:R-:W-:Y:S05]  /*7400*/  @P0 BRA `(.L_x_15) ;  /* 0x0000000400e40947 */ /* 0x000fea0003800000 */
[----:B------:R-:W0:Y:S01]  /*7410*/  LDC.64 R4, c[0x0][0x380] ;  /* 0x0000e000ff047b82 */ /* 0x000e220000000a00 */
[----:B------:R-:W-:Y:S01]  /*7420*/  IMAD.U32 R22, R22, 0x10000, RZ ;  /* 0x0001000016167824 */ /* 0x000fe200078e00ff */
[----:B------:R-:W-:Y:S02]  /*7430*/  LOP3.LUT R16, R16, 0xff000000, RZ, 0xc0, !PT ;  /* 0xff00000010107812 */ /* 0x000fe400078ec0ff */
[----:B------:R-:W-:Y:S02]  /*7440*/  SHF.R.U32.HI R62, RZ, 0x18, R23 ;  /* 0x00000018ff3e7819 */ /* 0x000fe40000011617 */
[----:B------:R-:W-:Y:S02]  /*7450*/  LOP3.LUT R16, R16, 0xff0000, R22, 0xf8, !PT ;  /* 0x00ff000010107812 */ /* 0x000fe400078ef816 */
[----:B------:R-:W-:Y:S02]  /*7460*/  SHF.R.U32.HI R22, RZ, 0x10, R15 ;  /* 0x00000010ff167819 */ /* 0x000fe4000001160f */
[----:B------:R-:W-:-:S02]  /*7470*/  PRMT R24, R24, 0x7604, RZ ;  /* 0x0000760418187816 */ /* 0x000fc400000000ff */
[----:B------:R-:W-:Y:S02]  /*7480*/  SHF.R.U32.HI R60, RZ, 0x18, R21 ;  /* 0x00000018ff3c7819 */ /* 0x000fe40000011615 */
[----:B------:R-:W-:Y:S02]  /*7490*/  LOP3.LUT R20, R24, 0xffff, R20, 0xf8, !PT ;  /* 0x0000ffff18147812 */ /* 0x000fe400078ef814 */
[----:B------:R-:W-:Y:S02]  /*74a0*/  LOP3.LUT R16, R16, R24, RZ, 0xfc, !PT ;  /* 0x0000001810107212 */ /* 0x000fe400078efcff */
[----:B------:R-:W-:Y:S01]  /*74b0*/  SHF.R.U32.HI R24, RZ, 0x8, R24 ;  /* 0x00000008ff187819 */ /* 0x000fe20000011618 */
[----:B0-----:R-:W-:Y:S01]  /*74c0*/  IMAD.WIDE R4, R58, 0x78, R4 ;  /* 0x000000783a047825 */ /* 0x001fe200078e0204 */
[----:B------:R-:W-:-:S04]  /*74d0*/  SHF.R.U32.HI R58, RZ, 0x8, R21 ;  /* 0x00000008ff3a7819 */ /* 0x000fc80000011615 */
[----:B------:R0:W-:Y:S04]  /*74e0*/  STG.E.U8 desc[UR8][R4.64+0x1], R14 ;  /* 0x0000010e04007986 */ /* 0x0001e8000c101108 */
[----:B------:R1:W-:Y:S04]  /*74f0*/  STG.E.U8 desc[UR8][R4.64], R15 ;  /* 0x0000000f04007986 */ /* 0x0003e8000c101108 */
[----:B------:R2:W-:Y:S01]  /*7500*/  STG.E.U8 desc[UR8][R4.64+0x2], R22 ;  /* 0x0000021604007986 */ /* 0x0005e2000c101108 */
[----:B0-----:R-:W-:-:S03]  /*7510*/  SHF.R.U32.HI R14, RZ, 0x10, R23 ;  /* 0x00000010ff0e7819 */ /* 0x001fc60000011617 */
[----:B------:R0:W-:Y:S01]  /*7520*/  STG.E.U8 desc[UR8][R4.64+0xc], R23 ;  /* 0x00000c1704007986 */ /* 0x0001e2000c101108 */
[----:B-1----:R-:W-:-:S03]  /*7530*/  SHF.R.U32.HI R15, RZ, 0x8, R23 ;  /* 0x00000008ff0f7819 */ /* 0x002fc60000011617 */
[----:B------:R1:W-:Y:S01]  /*7540*/  STG.E.U8 desc[UR8][R4.64+0x3], R17 ;  /* 0x0000031104007986 */ /* 0x0003e2000c101108 */
[----:B--2---:R-:W-:-:S03]  /*7550*/  SHF.R.U32.HI R22, RZ, 0x8, R25 ;  /* 0x00000008ff167819 */ /* 0x004fc60000011619 */
[----:B------:R2:W-:Y:S01]  /*7560*/  STG.E.U8 desc[UR8][R4.64+0x8], R21 ;  /* 0x0000081504007986 */ /* 0x0005e2000c101108 */
[----:B0-----:R-:W-:-:S03]  /*7570*/  SHF.R.U32.HI R23, RZ, 0x18, R29 ;  /* 0x00000018ff177819 */ /* 0x001fc6000001161d */
[----:B------:R-:W-:Y:S01]  /*7580*/  STG.E.U8 desc[UR8][R4.64+0x11], R22 ;  /* 0x0000111604007986 */ /* 0x000fe2000c101108 */
[----:B-1----:R-:W-:-:S03]  /*7590*/  SHF.R.U32.HI R17, RZ, 0x10, R21 ;  /* 0x00000010ff117819 */ /* 0x002fc60000011615 */
[----:B------:R0:W-:Y:S01]  /*75a0*/  STG.E.U8 desc[UR8][R4.64+0x1f], R23 ;  /* 0x00001f1704007986 */ /* 0x0001e2000c101108 */
[----:B--2---:R-:W-:-:S03]  /*75b0*/  SHF.R.U32.HI R21, RZ, 0x10, R27 ;  /* 0x00000010ff157819 */ /* 0x004fc6000001161b */
[----:B------:R1:W-:Y:S04]  /*75c0*/  STG.E.U8 desc[UR8][R4.64+0xa], R17 ;  /* 0x00000a1104007986 */ /* 0x0003e8000c101108 */
[----:B------:R2:W-:Y:S01]  /*75d0*/  STG.E.U8 desc[UR8][R4.64+0xd], R15 ;  /* 0x00000d0f04007986 */ /* 0x0005e2000c101108 */
[----:B0-----:R-:W0:Y:S03]  /*75e0*/  LDC.64 R22, c[0x0][0x398] ;  /* 0x0000e600ff167b82 */ /* 0x001e260000000a00 */
[----:B------:R-:W-:Y:S01]  /*75f0*/  STG.E.U8 desc[UR8][R4.64+0xe], R14 ;  /* 0x00000e0e04007986 */ /* 0x000fe2000c101108 */
[----:B-1----:R-:W-:-:S03]  /*7600*/  SHF.R.U32.HI R17, RZ, 0x10, R19 ;  /* 0x00000010ff117819 */ /* 0x002fc60000011613 */
[----:B------:R1:W-:Y:S01]  /*7610*/  STG.E.U8 desc[UR8][R4.64+0x5], R24 ;  /* 0x0000051804007986 */ /* 0x0003e2000c101108 */
[----:B--2---:R-:W-:-:S03]  /*7620*/  SHF.R.U32.HI R15, RZ, 0x10, R29 ;  /* 0x00000010ff0f7819 */ /* 0x004fc6000001161d */
[----:B------:R2:W-:Y:S04]  /*7630*/  STG.E.U8 desc[UR8][R4.64+0x4], R20 ;  /* 0x0000041404007986 */ /* 0x0005e8000c101108 */
[----:B------:R3:W-:Y:S01]  /*7640*/  STG.E.U8 desc[UR8][R4.64+0x16], R17 ;  /* 0x0000161104007986 */ /* 0x0007e2000c101108 */
[----:B-1----:R-:W-:-:S03]  /*7650*/  SHF.R.U32.HI R24, RZ, 0x8, R19 ;  /* 0x00000008ff187819 */ /* 0x002fc60000011613 */
[----:B------:R1:W-:Y:S01]  /*7660*/  STG.E.U8 desc[UR8][R4.64+0x14], R19 ;  /* 0x0000141304007986 */ /* 0x0003e2000c101108 */
[----:B--2---:R-:W-:-:S03]  /*7670*/  SHF.R.U32.HI R20, RZ, 0x10, R25 ;  /* 0x00000010ff147819 */ /* 0x004fc60000011619 */
[----:B------:R2:W-:Y:S01]  /*7680*/  STG.E.U8 desc[UR8][R4.64+0x1a], R21 ;  /* 0x00001a1504007986 */ /* 0x0005e2000c101108 */
[----:B0-----:R-:W-:Y:S01]  /*7690*/  LEA R14, P0, R22, R13, 0x7 ;  /* 0x0000000d160e7211 */ /* 0x001fe200078038ff */
[----:B---3--:R-:W-:Y:S02]  /*76a0*/  IMAD.MOV.U32 R17, RZ, RZ, 0x1 ;  /* 0x00000001ff117424 */ /* 0x008fe400078e00ff */
[----:B------:R0:W-:Y:S01]  /*76b0*/  STG.E.U8 desc[UR8][R4.64+0x1e], R15 ;  /* 0x00001e0f04007986 */ /* 0x0001e2000c101108 */
[----:B-1----:R-:W-:-:S03]  /*76c0*/  SHF.R.U32.HI R19, RZ, 0x18, R16 ;  /* 0x00000018ff137819 */ /* 0x002fc60000011610 */
[----:B------:R-:W-:Y:S01]  /*76d0*/  STG.E.U8 desc[UR8][R4.64+0x9], R58 ;  /* 0x0000093a04007986 */ /* 0x000fe2000c101108 */
[----:B--2---:R-:W-:-:S03]  /*76e0*/  SHF.R.U32.HI R21, RZ, 0x10, R16 ;  /* 0x00000010ff157819 */ /* 0x004fc60000011610 */
[----:B------:R-:W-:Y:S01]  /*76f0*/  STG.E.U8 desc[UR8][R4.64+0xb], R60 ;  /* 0x00000b3c04007986 */ /* 0x000fe2000c101108 */
[----:B0-----:R-:W-:-:S03]  /*7700*/  LEA.HI.X R15, R22, RZ, R23, 0x7, P0 ;  /* 0x000000ff160f7211 */ /* 0x001fc600000f3c17 */
[----:B------:R-:W-:Y:S04]  /*7710*/  STG.E.U8 desc[UR8][R4.64+0xf], R62 ;  /* 0x00000f3e04007986 */ /* 0x000fe8000c101108 */
        /* <DEDUP_REMOVED lines=66> */
[----:B------:R0:W-:Y:S04]  /*7b40*/  STG.E.64 desc[UR8][R4.64+0x60], R14 ;  /* 0x0000600e04007986 */ /* 0x0001e8000c101b08 */
[----:B------:R1:W-:Y:S01]  /*7b50*/  STG.E.64 desc[UR8][R4.64+0x58], R2 ;  /* 0x0000580204007986 */ /* 0x0003e2000c101b08 */
[----:B0-----:R-:W-:Y:S01]  /*7b60*/  CS2R R14, SR_CLOCKLO ;  /* 0x00000000000e7805 */ /* 0x001fe20000015000 */
[----:B------:R-:W0:Y:S04]  /*7b70*/  LDC R17, c[0x0][0x3a0] ;  /* 0x0000e800ff117b82 */ /* 0x000e280000000800 */
[----:B------:R1:W-:Y:S04]  /*7b80*/  STG.E.64 desc[UR8][R4.64+0x68], R14 ;  /* 0x0000680e04007986 */ /* 0x0003e8000c101b08 */
[----:B0-----:R1:W-:Y:S02]  /*7b90*/  STG.E desc[UR8][R4.64+0x70], R17 ;  /* 0x0000701104007986 */ /* 0x0013e4000c101908 */
.L_x_15:
[----:B------:R-:W-:Y:S05]  /*7ba0*/  BSYNC.RECONVERGENT B0 ;  /* 0x0000000000007941 */ /* 0x000fea0003800200 */
.L_x_12:
[----:B------:R-:W-:Y:S05]  /*7bb0*/  WARPSYNC.ALL ;  /* 0x0000000000007948 */ /* 0x000fea0003800000 */
[----:B------:R-:W-:-:S05]  /*7bc0*/  VIADD R13, R13, 0x1 ;  /* 0x000000010d0d7836 */ /* 0x000fca0000000000 */
[----:B------:R-:W-:-:S13]  /*7bd0*/  ISETP.NE.AND P0, PT, R13, 0x80, PT ;  /* 0x000000800d00780c */ /* 0x000fda0003f05270 */
[----:B------:R-:W-:Y:S05]  /*7be0*/  @!P0 EXIT ;  /* 0x000000000000894d */ /* 0x000fea0003800000 */
[----:B------:R-:W-:Y:S05]  /*7bf0*/  BRA `(.L_x_20) ;  /* 0xffffff9400b07947 */ /* 0x000fea000383ffff */
.L_x_21:
[----:B------:R-:W-:-:S00]  /*7c00*/  BRA `(.L_x_21) ;  /* 0xfffffffc00fc7947 */ /* 0x000fc0000383ffff */
[----:B------:R-:W-:-:S00]  /*7c10*/  NOP ;  /* 0x0000000000007918 */ /* 0x000fc00000000000 */
        /* <DEDUP_REMOVED lines=14> */
.L_x_22:


//--------------------- .nv.global.init           --------------------------
	.section	.nv.global.init,"aw",@progbits
	.align	4
.nv.global.init:
	.type		mrg32k3aM1SubSeq,@object
	.size		mrg32k3aM1SubSeq,(mrg32k3aM2SubSeq - mrg32k3aM1SubSeq)
mrg32k3aM1SubSeq:
        /*0000*/ 	.byte	0x0b, 0xcc, 0xee, 0x04, 0x73, 0x29, 0x8b, 0x6f, 0xf6, 0x53, 0x03, 0xf6, 0x23, 0xf6, 0xea, 0xda
        /* <DEDUP_REMOVED lines=125> */
	.type		mrg32k3aM2SubSeq,@object
	.size		mrg32k3aM2SubSeq,(mrg32k3aM1 - mrg32k3aM2SubSeq)
mrg32k3aM2SubSeq:
        /* <DEDUP_REMOVED lines=126> */
	.type		mrg32k3aM1,@object
	.size		mrg32k3aM1,(mrg32k3aM1Seq - mrg32k3aM1)
mrg32k3aM1:
        /* <DEDUP_REMOVED lines=144> */
	.type		mrg32k3aM1Seq,@object
	.size		mrg32k3aM1Seq,(mrg32k3aM2 - mrg32k3aM1Seq)
mrg32k3aM1Seq:
        /* <DEDUP_REMOVED lines=144> */
	.type		mrg32k3aM2,@object
	.size		mrg32k3aM2,(mrg32k3aM2Seq - mrg32k3aM2)
mrg32k3aM2:
        /* <DEDUP_REMOVED lines=144> */
	.type		mrg32k3aM2Seq,@object
	.size		mrg32k3aM2Seq,(precalc_xorwow_matrix - mrg32k3aM2Seq)
mrg32k3aM2Seq:
        /* <DEDUP_REMOVED lines=144> */
	.type		precalc_xorwow_matrix,@object
	.size		precalc_xorwow_matrix,(precalc_xorwow_offset_matrix - precalc_xorwow_matrix)
precalc_xorwow_matrix:
        /* <DEDUP_REMOVED lines=6400> */
	.type		precalc_xorwow_offset_matrix,@object
	.size		precalc_xorwow_offset_matrix,(.L_1 - precalc_xorwow_offset_matrix)
precalc_xorwow_offset_matrix:
        /* <DEDUP_REMOVED lines=6400> */
.L_1:


//--------------------- .nv.shared._Z27bruteforce_kernel_multi_gpuP6ResultPiyyiPhS1_ --------------------------
	.section	.nv.shared._Z27bruteforce_kernel_multi_gpuP6ResultPiyyiPhS1_,"aw",@nobits
	.sectionflags	@""
.nv.shared._Z27bruteforce_kernel_multi_gpuP6ResultPiyyiPhS1_:
	.zero		6144


//--------------------- .nv.shared.reserved.0     --------------------------
	.section	.nv.shared.reserved.0,"aw",@nobits
	.weak		__nv_reservedSMEM_offset_0_alias
	.size		__nv_reservedSMEM_offset_0_alias, 0, 64
	.other		__nv_reservedSMEM_offset_0_alias,@"STO_CUDA_RESERVED_SHARED STV_DEFAULT"
__nv_reservedSMEM_offset_0_alias:
	.zero		0
	.zero		64


//--------------------- .nv.constant0._Z27bruteforce_kernel_multi_gpuP6ResultPiyyiPhS1_ --------------------------
	.section	.nv.constant0._Z27bruteforce_kernel_multi_gpuP6ResultPiyyiPhS1_,"a",@progbits
	.sectionflags	@""
	.align	4
.nv.constant0._Z27bruteforce_kernel_multi_gpuP6ResultPiyyiPhS1_:
	.zero		952


//--------------------- SYMBOLS --------------------------

	.type		.nv.reservedSmem.offset0,@object
	.size		.nv.reservedSmem.offset0,0x4
	.type		.nv.reservedSmem.cap,@object
	.size		.nv.reservedSmem.cap,0x4
